//
// Generated by NVIDIA NVVM Compiler
//
// Compiler Build ID: CL-36424714
// Cuda compilation tools, release 13.0, V13.0.88
// Based on NVVM 20.0.0
//

.version 9.0
.target sm_100
.address_size 64

	// .globl	_Z10pw_de_tanhPfS_i
.func  (.param .b64 func_retval0) __internal_accurate_pow
(
	.param .b64 __internal_accurate_pow_param_0
)
;

.visible .entry _Z10pw_de_tanhPfS_i(
	.param .u64 .ptr .align 1 _Z10pw_de_tanhPfS_i_param_0,
	.param .u64 .ptr .align 1 _Z10pw_de_tanhPfS_i_param_1,
	.param .u32 _Z10pw_de_tanhPfS_i_param_2
)
{
	.reg .pred 	%p<15>;
	.reg .b32 	%r<24>;
	.reg .b32 	%f<4>;
	.reg .b64 	%rd<9>;
	.reg .b64 	%fd<20>;

	ld.param.u64 	%rd1, [_Z10pw_de_tanhPfS_i_param_0];
	ld.param.u64 	%rd2, [_Z10pw_de_tanhPfS_i_param_1];
	ld.param.u32 	%r5, [_Z10pw_de_tanhPfS_i_param_2];
	mov.u32 	%r6, %ctaid.x;
	mov.u32 	%r7, %ntid.x;
	mov.u32 	%r8, %tid.x;
	mad.lo.s32 	%r1, %r6, %r7, %r8;
	setp.ge.s32 	%p1, %r1, %r5;
	@%p1 bra 	$L__BB0_9;
	cvta.to.global.u64 	%rd3, %rd2;
	mul.wide.s32 	%rd4, %r1, 4;
	add.s64 	%rd5, %rd3, %rd4;
	ld.global.f32 	%f1, [%rd5];
	cvt.f64.f32 	%fd1, %f1;
	{
	.reg .b32 %temp; 
	mov.b64 	{%temp, %r2}, %fd1;
	}
	mov.f64 	%fd9, 0d4000000000000000;
	{
	.reg .b32 %temp; 
	mov.b64 	{%temp, %r9}, %fd9;
	}
	and.b32  	%r4, %r9, 2146435072;
	setp.eq.s32 	%p2, %r4, 1062207488;
	abs.f64 	%fd2, %fd1;
	{ // callseq 0, 0
	.param .b64 param0;
	st.param.f64 	[param0], %fd2;
	.param .b64 retval0;
	call.uni (retval0), 
	__internal_accurate_pow, 
	(
	param0
	);
	ld.param.f64 	%fd10, [retval0];
	} // callseq 0
	setp.lt.s32 	%p3, %r2, 0;
	neg.f64 	%fd12, %fd10;
	selp.f64 	%fd13, %fd12, %fd10, %p2;
	selp.f64 	%fd19, %fd13, %fd10, %p3;
	setp.neu.f32 	%p4, %f1, 0f00000000;
	@%p4 bra 	$L__BB0_3;
	setp.eq.s32 	%p5, %r4, 1062207488;
	selp.b32 	%r10, %r2, 0, %p5;
	setp.lt.s32 	%p6, %r9, 0;
	or.b32  	%r11, %r10, 2146435072;
	selp.b32 	%r12, %r11, %r10, %p6;
	mov.b32 	%r13, 0;
	mov.b64 	%fd19, {%r13, %r12};
$L__BB0_3:
	add.f64 	%fd14, %fd1, 0d4000000000000000;
	{
	.reg .b32 %temp; 
	mov.b64 	{%temp, %r14}, %fd14;
	}
	and.b32  	%r15, %r14, 2146435072;
	setp.ne.s32 	%p7, %r15, 2146435072;
	@%p7 bra 	$L__BB0_8;
	setp.num.f32 	%p8, %f1, %f1;
	@%p8 bra 	$L__BB0_6;
	mov.f64 	%fd15, 0d4000000000000000;
	add.rn.f64 	%fd19, %fd1, %fd15;
	bra.uni 	$L__BB0_8;
$L__BB0_6:
	setp.neu.f64 	%p9, %fd2, 0d7FF0000000000000;
	@%p9 bra 	$L__BB0_8;
	setp.lt.s32 	%p10, %r2, 0;
	setp.eq.s32 	%p11, %r4, 1062207488;
	setp.lt.s32 	%p12, %r9, 0;
	selp.b32 	%r17, 0, 2146435072, %p12;
	and.b32  	%r18, %r9, 2147483647;
	setp.ne.s32 	%p13, %r18, 1071644672;
	or.b32  	%r19, %r17, -2147483648;
	selp.b32 	%r20, %r19, %r17, %p13;
	selp.b32 	%r21, %r20, %r17, %p11;
	selp.b32 	%r22, %r21, %r17, %p10;
	mov.b32 	%r23, 0;
	mov.b64 	%fd19, {%r23, %r22};
$L__BB0_8:
	setp.eq.f32 	%p14, %f1, 0f3F800000;
	mov.f64 	%fd16, 0d3FF0000000000000;
	sub.f64 	%fd17, %fd16, %fd19;
	cvt.rn.f32.f64 	%f2, %fd17;
	selp.f32 	%f3, 0f00000000, %f2, %p14;
	cvta.to.global.u64 	%rd6, %rd1;
	add.s64 	%rd8, %rd6, %rd4;
	st.global.f32 	[%rd8], %f3;
$L__BB0_9:
	ret;

}
	// .globl	_Z13pw_de_sigmoidPfS_i
.visible .entry _Z13pw_de_sigmoidPfS_i(
	.param .u64 .ptr .align 1 _Z13pw_de_sigmoidPfS_i_param_0,
	.param .u64 .ptr .align 1 _Z13pw_de_sigmoidPfS_i_param_1,
	.param .u32 _Z13pw_de_sigmoidPfS_i_param_2
)
{
	.reg .pred 	%p<2>;
	.reg .b32 	%r<6>;
	.reg .b32 	%f<5>;
	.reg .b64 	%rd<8>;

	ld.param.u64 	%rd1, [_Z13pw_de_sigmoidPfS_i_param_0];
	ld.param.u64 	%rd2, [_Z13pw_de_sigmoidPfS_i_param_1];
	ld.param.u32 	%r2, [_Z13pw_de_sigmoidPfS_i_param_2];
	mov.u32 	%r3, %ctaid.x;
	mov.u32 	%r4, %ntid.x;
	mov.u32 	%r5, %tid.x;
	mad.lo.s32 	%r1, %r3, %r4, %r5;
	setp.ge.s32 	%p1, %r1, %r2;
	@%p1 bra 	$L__BB1_2;
	cvta.to.global.u64 	%rd3, %rd2;
	cvta.to.global.u64 	%rd4, %rd1;
	mul.wide.s32 	%rd5, %r1, 4;
	add.s64 	%rd6, %rd3, %rd5;
	ld.global.f32 	%f1, [%rd6];
	mov.f32 	%f2, 0f3F800000;
	sub.f32 	%f3, %f2, %f1;
	mul.f32 	%f4, %f1, %f3;
	add.s64 	%rd7, %rd4, %rd5;
	st.global.f32 	[%rd7], %f4;
$L__BB1_2:
	ret;

}
	// .globl	_Z10pw_biasAddPfS_ii
.visible .entry _Z10pw_biasAddPfS_ii(
	.param .u64 .ptr .align 1 _Z10pw_biasAddPfS_ii_param_0,
	.param .u64 .ptr .align 1 _Z10pw_biasAddPfS_ii_param_1,
	.param .u32 _Z10pw_biasAddPfS_ii_param_2,
	.param .u32 _Z10pw_biasAddPfS_ii_param_3
)
{
	.reg .pred 	%p<2>;
	.reg .b32 	%r<8>;
	.reg .b32 	%f<4>;
	.reg .b64 	%rd<9>;

	ld.param.u64 	%rd1, [_Z10pw_biasAddPfS_ii_param_0];
	ld.param.u64 	%rd2, [_Z10pw_biasAddPfS_ii_param_1];
	ld.param.u32 	%r3, [_Z10pw_biasAddPfS_ii_param_2];
	ld.param.u32 	%r2, [_Z10pw_biasAddPfS_ii_param_3];
	mov.u32 	%r4, %ctaid.x;
	mov.u32 	%r5, %ntid.x;
	mov.u32 	%r6, %tid.x;
	mad.lo.s32 	%r1, %r4, %r5, %r6;
	setp.ge.s32 	%p1, %r1, %r3;
	@%p1 bra 	$L__BB2_2;
	cvta.to.global.u64 	%rd3, %rd2;
	cvta.to.global.u64 	%rd4, %rd1;
	rem.s32 	%r7, %r1, %r2;
	mul.wide.s32 	%rd5, %r7, 4;
	add.s64 	%rd6, %rd3, %rd5;
	ld.global.f32 	%f1, [%rd6];
	mul.wide.s32 	%rd7, %r1, 4;
	add.s64 	%rd8, %rd4, %rd7;
	ld.global.f32 	%f2, [%rd8];
	add.f32 	%f3, %f1, %f2;
	st.global.f32 	[%rd8], %f3;
$L__BB2_2:
	ret;

}
	// .globl	_Z11pw_peepsAddPfS_S_ii
.visible .entry _Z11pw_peepsAddPfS_S_ii(
	.param .u64 .ptr .align 1 _Z11pw_peepsAddPfS_S_ii_param_0,
	.param .u64 .ptr .align 1 _Z11pw_peepsAddPfS_S_ii_param_1,
	.param .u64 .ptr .align 1 _Z11pw_peepsAddPfS_S_ii_param_2,
	.param .u32 _Z11pw_peepsAddPfS_S_ii_param_3,
	.param .u32 _Z11pw_peepsAddPfS_S_ii_param_4
)
{
	.reg .pred 	%p<2>;
	.reg .b32 	%r<8>;
	.reg .b32 	%f<5>;
	.reg .b64 	%rd<12>;

	ld.param.u64 	%rd1, [_Z11pw_peepsAddPfS_S_ii_param_0];
	ld.param.u64 	%rd2, [_Z11pw_peepsAddPfS_S_ii_param_1];
	ld.param.u64 	%rd3, [_Z11pw_peepsAddPfS_S_ii_param_2];
	ld.param.u32 	%r3, [_Z11pw_peepsAddPfS_S_ii_param_3];
	ld.param.u32 	%r2, [_Z11pw_peepsAddPfS_S_ii_param_4];
	mov.u32 	%r4, %ctaid.x;
	mov.u32 	%r5, %ntid.x;
	mov.u32 	%r6, %tid.x;
	mad.lo.s32 	%r1, %r4, %r5, %r6;
	setp.ge.s32 	%p1, %r1, %r3;
	@%p1 bra 	$L__BB3_2;
	cvta.to.global.u64 	%rd4, %rd2;
	cvta.to.global.u64 	%rd5, %rd3;
	cvta.to.global.u64 	%rd6, %rd1;
	rem.s32 	%r7, %r1, %r2;
	mul.wide.s32 	%rd7, %r7, 4;
	add.s64 	%rd8, %rd4, %rd7;
	ld.global.f32 	%f1, [%rd8];
	mul.wide.s32 	%rd9, %r1, 4;
	add.s64 	%rd10, %rd5, %rd9;
	ld.global.f32 	%f2, [%rd10];
	add.s64 	%rd11, %rd6, %rd9;
	ld.global.f32 	%f3, [%rd11];
	fma.rn.f32 	%f4, %f1, %f2, %f3;
	st.global.f32 	[%rd11], %f4;
$L__BB3_2:
	ret;

}
	// .globl	_Z9pw_vecAddPfS_S_i
.visible .entry _Z9pw_vecAddPfS_S_i(
	.param .u64 .ptr .align 1 _Z9pw_vecAddPfS_S_i_param_0,
	.param .u64 .ptr .align 1 _Z9pw_vecAddPfS_S_i_param_1,
	.param .u64 .ptr .align 1 _Z9pw_vecAddPfS_S_i_param_2,
	.param .u32 _Z9pw_vecAddPfS_S_i_param_3
)
{
	.reg .pred 	%p<2>;
	.reg .b32 	%r<6>;
	.reg .b32 	%f<4>;
	.reg .b64 	%rd<11>;

	ld.param.u64 	%rd1, [_Z9pw_vecAddPfS_S_i_param_0];
	ld.param.u64 	%rd2, [_Z9pw_vecAddPfS_S_i_param_1];
	ld.param.u64 	%rd3, [_Z9pw_vecAddPfS_S_i_param_2];
	ld.param.u32 	%r2, [_Z9pw_vecAddPfS_S_i_param_3];
	mov.u32 	%r3, %ctaid.x;
	mov.u32 	%r4, %ntid.x;
	mov.u32 	%r5, %tid.x;
	mad.lo.s32 	%r1, %r3, %r4, %r5;
	setp.ge.s32 	%p1, %r1, %r2;
	@%p1 bra 	$L__BB4_2;
	cvta.to.global.u64 	%rd4, %rd2;
	cvta.to.global.u64 	%rd5, %rd3;
	cvta.to.global.u64 	%rd6, %rd1;
	mul.wide.s32 	%rd7, %r1, 4;
	add.s64 	%rd8, %rd4, %rd7;
	ld.global.f32 	%f1, [%rd8];
	add.s64 	%rd9, %rd5, %rd7;
	ld.global.f32 	%f2, [%rd9];
	add.f32 	%f3, %f1, %f2;
	add.s64 	%rd10, %rd6, %rd7;
	st.global.f32 	[%rd10], %f3;
$L__BB4_2:
	ret;

}
	// .globl	_Z9pw_vecMulPfS_S_i
.visible .entry _Z9pw_vecMulPfS_S_i(
	.param .u64 .ptr .align 1 _Z9pw_vecMulPfS_S_i_param_0,
	.param .u64 .ptr .align 1 _Z9pw_vecMulPfS_S_i_param_1,
	.param .u64 .ptr .align 1 _Z9pw_vecMulPfS_S_i_param_2,
	.param .u32 _Z9pw_vecMulPfS_S_i_param_3
)
{
	.reg .pred 	%p<2>;
	.reg .b32 	%r<6>;
	.reg .b32 	%f<4>;
	.reg .b64 	%rd<11>;

	ld.param.u64 	%rd1, [_Z9pw_vecMulPfS_S_i_param_0];
	ld.param.u64 	%rd2, [_Z9pw_vecMulPfS_S_i_param_1];
	ld.param.u64 	%rd3, [_Z9pw_vecMulPfS_S_i_param_2];
	ld.param.u32 	%r2, [_Z9pw_vecMulPfS_S_i_param_3];
	mov.u32 	%r3, %ctaid.x;
	mov.u32 	%r4, %ntid.x;
	mov.u32 	%r5, %tid.x;
	mad.lo.s32 	%r1, %r3, %r4, %r5;
	setp.ge.s32 	%p1, %r1, %r2;
	@%p1 bra 	$L__BB5_2;
	cvta.to.global.u64 	%rd4, %rd2;
	cvta.to.global.u64 	%rd5, %rd3;
	cvta.to.global.u64 	%rd6, %rd1;
	mul.wide.s32 	%rd7, %r1, 4;
	add.s64 	%rd8, %rd4, %rd7;
	ld.global.f32 	%f1, [%rd8];
	add.s64 	%rd9, %rd5, %rd7;
	ld.global.f32 	%f2, [%rd9];
	mul.f32 	%f3, %f1, %f2;
	add.s64 	%rd10, %rd6, %rd7;
	st.global.f32 	[%rd10], %f3;
$L__BB5_2:
	ret;

}
	// .globl	_Z7pw_tanhPfS_i
.visible .entry _Z7pw_tanhPfS_i(
	.param .u64 .ptr .align 1 _Z7pw_tanhPfS_i_param_0,
	.param .u64 .ptr .align 1 _Z7pw_tanhPfS_i_param_1,
	.param .u32 _Z7pw_tanhPfS_i_param_2
)
{
	.reg .pred 	%p<4>;
	.reg .b32 	%r<6>;
	.reg .b32 	%f<17>;
	.reg .b64 	%rd<8>;

	ld.param.u64 	%rd1, [_Z7pw_tanhPfS_i_param_0];
	ld.param.u64 	%rd2, [_Z7pw_tanhPfS_i_param_1];
	ld.param.u32 	%r2, [_Z7pw_tanhPfS_i_param_2];
	mov.u32 	%r3, %ctaid.x;
	mov.u32 	%r4, %ntid.x;
	mov.u32 	%r5, %tid.x;
	mad.lo.s32 	%r1, %r3, %r4, %r5;
	setp.ge.s32 	%p1, %r1, %r2;
	@%p1 bra 	$L__BB6_2;
	cvta.to.global.u64 	%rd3, %rd2;
	cvta.to.global.u64 	%rd4, %rd1;
	mul.wide.s32 	%rd5, %r1, 4;
	add.s64 	%rd6, %rd3, %rd5;
	ld.global.f32 	%f1, [%rd6];
	abs.f32 	%f2, %f1;
	mul.f32 	%f3, %f2, 0f4038AA3B;
	ex2.approx.ftz.f32 	%f4, %f3;
	add.f32 	%f5, %f4, 0f3F800000;
	rcp.approx.ftz.f32 	%f6, %f5;
	fma.rn.f32 	%f7, %f6, 0fC0000000, 0f3F800000;
	setp.ge.f32 	%p2, %f2, 0f41102CB4;
	selp.f32 	%f8, 0f3F800000, %f7, %p2;
	copysign.f32 	%f9, %f1, %f8;
	mul.f32 	%f10, %f1, %f1;
	fma.rn.f32 	%f11, %f10, 0f3C80F082, 0fBD563CAE;
	fma.rn.f32 	%f12, %f11, %f10, 0f3E085941;
	fma.rn.f32 	%f13, %f12, %f10, 0fBEAAA9ED;
	fma.rn.f32 	%f14, %f13, %f10, 0f00000000;
	fma.rn.f32 	%f15, %f14, %f1, %f1;
	setp.ge.f32 	%p3, %f2, 0f3F19999A;
	selp.f32 	%f16, %f9, %f15, %p3;
	add.s64 	%rd7, %rd4, %rd5;
	st.global.f32 	[%rd7], %f16;
$L__BB6_2:
	ret;

}
	// .globl	_Z10pw_sigmoidPfS_i
.visible .entry _Z10pw_sigmoidPfS_i(
	.param .u64 .ptr .align 1 _Z10pw_sigmoidPfS_i_param_0,
	.param .u64 .ptr .align 1 _Z10pw_sigmoidPfS_i_param_1,
	.param .u32 _Z10pw_sigmoidPfS_i_param_2
)
{
	.reg .pred 	%p<2>;
	.reg .b32 	%r<8>;
	.reg .b32 	%f<15>;
	.reg .b64 	%rd<8>;

	ld.param.u64 	%rd1, [_Z10pw_sigmoidPfS_i_param_0];
	ld.param.u64 	%rd2, [_Z10pw_sigmoidPfS_i_param_1];
	ld.param.u32 	%r2, [_Z10pw_sigmoidPfS_i_param_2];
	mov.u32 	%r3, %ctaid.x;
	mov.u32 	%r4, %ntid.x;
	mov.u32 	%r5, %tid.x;
	mad.lo.s32 	%r1, %r3, %r4, %r5;
	setp.ge.s32 	%p1, %r1, %r2;
	@%p1 bra 	$L__BB7_2;
	cvta.to.global.u64 	%rd3, %rd2;
	cvta.to.global.u64 	%rd4, %rd1;
	mul.wide.s32 	%rd5, %r1, 4;
	add.s64 	%rd6, %rd3, %rd5;
	ld.global.f32 	%f1, [%rd6];
	fma.rn.f32 	%f2, %f1, 0fBBBB989D, 0f3F000000;
	cvt.sat.f32.f32 	%f3, %f2;
	mov.f32 	%f4, 0f4B400001;
	mov.f32 	%f5, 0f437C0000;
	fma.rm.f32 	%f6, %f3, %f5, %f4;
	add.f32 	%f7, %f6, 0fCB40007F;
	neg.f32 	%f8, %f7;
	fma.rn.f32 	%f9, %f1, 0fBFB8AA3B, %f8;
	fma.rn.f32 	%f10, %f1, 0fB2A57060, %f9;
	mov.b32 	%r6, %f6;
	shl.b32 	%r7, %r6, 23;
	mov.b32 	%f11, %r7;
	ex2.approx.ftz.f32 	%f12, %f10;
	fma.rn.f32 	%f13, %f12, %f11, 0f3F800000;
	rcp.rn.f32 	%f14, %f13;
	add.s64 	%rd7, %rd4, %rd5;
	st.global.f32 	[%rd7], %f14;
$L__BB7_2:
	ret;

}
	// .globl	_Z14elementWise_fpiiPfS_S_S_S_S_S_S_S_S_S_S_b
.visible .entry _Z14elementWise_fpiiPfS_S_S_S_S_S_S_S_S_S_S_b(
	.param .u32 _Z14elementWise_fpiiPfS_S_S_S_S_S_S_S_S_S_S_b_param_0,
	.param .u32 _Z14elementWise_fpiiPfS_S_S_S_S_S_S_S_S_S_S_b_param_1,
	.param .u64 .ptr .align 1 _Z14elementWise_fpiiPfS_S_S_S_S_S_S_S_S_S_S_b_param_2,
	.param .u64 .ptr .align 1 _Z14elementWise_fpiiPfS_S_S_S_S_S_S_S_S_S_S_b_param_3,
	.param .u64 .ptr .align 1 _Z14elementWise_fpiiPfS_S_S_S_S_S_S_S_S_S_S_b_param_4,
	.param .u64 .ptr .align 1 _Z14elementWise_fpiiPfS_S_S_S_S_S_S_S_S_S_S_b_param_5,
	.param .u64 .ptr .align 1 _Z14elementWise_fpiiPfS_S_S_S_S_S_S_S_S_S_S_b_param_6,
	.param .u64 .ptr .align 1 _Z14elementWise_fpiiPfS_S_S_S_S_S_S_S_S_S_S_b_param_7,
	.param .u64 .ptr .align 1 _Z14elementWise_fpiiPfS_S_S_S_S_S_S_S_S_S_S_b_param_8,
	.param .u64 .ptr .align 1 _Z14elementWise_fpiiPfS_S_S_S_S_S_S_S_S_S_S_b_param_9,
	.param .u64 .ptr .align 1 _Z14elementWise_fpiiPfS_S_S_S_S_S_S_S_S_S_S_b_param_10,
	.param .u64 .ptr .align 1 _Z14elementWise_fpiiPfS_S_S_S_S_S_S_S_S_S_S_b_param_11,
	.param .u64 .ptr .align 1 _Z14elementWise_fpiiPfS_S_S_S_S_S_S_S_S_S_S_b_param_12,
	.param .u64 .ptr .align 1 _Z14elementWise_fpiiPfS_S_S_S_S_S_S_S_S_S_S_b_param_13,
	.param .u8 _Z14elementWise_fpiiPfS_S_S_S_S_S_S_S_S_S_S_b_param_14
)
{
	.reg .pred 	%p<25>;
	.reg .b16 	%rs<2>;
	.reg .b32 	%r<38>;
	.reg .b32 	%f<122>;
	.reg .b64 	%rd<72>;
	.reg .b64 	%fd<18>;

	ld.param.u32 	%r7, [_Z14elementWise_fpiiPfS_S_S_S_S_S_S_S_S_S_S_b_param_0];
	ld.param.u32 	%r8, [_Z14elementWise_fpiiPfS_S_S_S_S_S_S_S_S_S_S_b_param_1];
	ld.param.u64 	%rd5, [_Z14elementWise_fpiiPfS_S_S_S_S_S_S_S_S_S_S_b_param_2];
	ld.param.u64 	%rd13, [_Z14elementWise_fpiiPfS_S_S_S_S_S_S_S_S_S_S_b_param_3];
	ld.param.u64 	%rd14, [_Z14elementWise_fpiiPfS_S_S_S_S_S_S_S_S_S_S_b_param_4];
	ld.param.u64 	%rd8, [_Z14elementWise_fpiiPfS_S_S_S_S_S_S_S_S_S_S_b_param_8];
	ld.param.u64 	%rd9, [_Z14elementWise_fpiiPfS_S_S_S_S_S_S_S_S_S_S_b_param_9];
	ld.param.u64 	%rd10, [_Z14elementWise_fpiiPfS_S_S_S_S_S_S_S_S_S_S_b_param_10];
	ld.param.u64 	%rd11, [_Z14elementWise_fpiiPfS_S_S_S_S_S_S_S_S_S_S_b_param_11];
	ld.param.u64 	%rd12, [_Z14elementWise_fpiiPfS_S_S_S_S_S_S_S_S_S_S_b_param_12];
	ld.param.u64 	%rd15, [_Z14elementWise_fpiiPfS_S_S_S_S_S_S_S_S_S_S_b_param_13];
	ld.param.s8 	%rs1, [_Z14elementWise_fpiiPfS_S_S_S_S_S_S_S_S_S_S_b_param_14];
	cvta.to.global.u64 	%rd1, %rd14;
	cvta.to.global.u64 	%rd2, %rd13;
	cvta.to.global.u64 	%rd3, %rd15;
	mov.u32 	%r9, %ctaid.x;
	mov.u32 	%r10, %ntid.x;
	mov.u32 	%r11, %tid.x;
	mad.lo.s32 	%r1, %r9, %r10, %r11;
	mul.lo.s32 	%r12, %r8, %r7;
	setp.ge.s32 	%p1, %r1, %r12;
	@%p1 bra 	$L__BB8_19;
	div.s32 	%r13, %r1, %r7;
	mul.lo.s32 	%r14, %r7, %r13;
	sub.s32 	%r2, %r1, %r14;
	shl.b32 	%r15, %r14, 2;
	add.s32 	%r3, %r15, %r2;
	setp.ne.s64 	%p2, %rd5, 0;
	@%p2 bra 	$L__BB8_3;
	mul.wide.s32 	%rd32, %r3, 4;
	add.s64 	%rd33, %rd2, %rd32;
	ld.global.f32 	%f36, [%rd33];
	add.f32 	%f37, %f36, 0f00000000;
	mul.wide.s32 	%rd34, %r2, 4;
	add.s64 	%rd35, %rd1, %rd34;
	ld.global.f32 	%f38, [%rd35];
	add.f32 	%f121, %f37, %f38;
	mul.wide.s32 	%rd36, %r7, 4;
	add.s64 	%rd37, %rd33, %rd36;
	ld.global.f32 	%f39, [%rd37];
	add.f32 	%f40, %f39, 0f00000000;
	add.s64 	%rd38, %rd35, %rd36;
	ld.global.f32 	%f41, [%rd38];
	add.f32 	%f120, %f40, %f41;
	add.s64 	%rd39, %rd37, %rd36;
	ld.global.f32 	%f42, [%rd39];
	add.f32 	%f43, %f42, 0f00000000;
	add.s64 	%rd40, %rd38, %rd36;
	ld.global.f32 	%f44, [%rd40];
	add.f32 	%f119, %f43, %f44;
	add.s64 	%rd41, %rd39, %rd36;
	ld.global.f32 	%f45, [%rd41];
	add.f32 	%f46, %f45, 0f00000000;
	add.s64 	%rd42, %rd40, %rd36;
	ld.global.f32 	%f47, [%rd42];
	add.f32 	%f118, %f46, %f47;
	bra.uni 	$L__BB8_4;
$L__BB8_3:
	mul.wide.s32 	%rd16, %r3, 4;
	add.s64 	%rd17, %rd2, %rd16;
	ld.global.f32 	%f20, [%rd17];
	cvta.to.global.u64 	%rd18, %rd5;
	add.s64 	%rd19, %rd18, %rd16;
	ld.global.f32 	%f21, [%rd19];
	add.f32 	%f22, %f20, %f21;
	mul.wide.s32 	%rd20, %r2, 4;
	add.s64 	%rd21, %rd1, %rd20;
	ld.global.f32 	%f23, [%rd21];
	add.f32 	%f121, %f22, %f23;
	mul.wide.s32 	%rd22, %r7, 4;
	add.s64 	%rd23, %rd17, %rd22;
	ld.global.f32 	%f24, [%rd23];
	add.s64 	%rd24, %rd19, %rd22;
	ld.global.f32 	%f25, [%rd24];
	add.f32 	%f26, %f24, %f25;
	add.s64 	%rd25, %rd21, %rd22;
	ld.global.f32 	%f27, [%rd25];
	add.f32 	%f120, %f26, %f27;
	add.s64 	%rd26, %rd23, %rd22;
	ld.global.f32 	%f28, [%rd26];
	add.s64 	%rd27, %rd24, %rd22;
	ld.global.f32 	%f29, [%rd27];
	add.f32 	%f30, %f28, %f29;
	add.s64 	%rd28, %rd25, %rd22;
	ld.global.f32 	%f31, [%rd28];
	add.f32 	%f119, %f30, %f31;
	add.s64 	%rd29, %rd26, %rd22;
	ld.global.f32 	%f32, [%rd29];
	add.s64 	%rd30, %rd27, %rd22;
	ld.global.f32 	%f33, [%rd30];
	add.f32 	%f34, %f32, %f33;
	add.s64 	%rd31, %rd28, %rd22;
	ld.global.f32 	%f35, [%rd31];
	add.f32 	%f118, %f34, %f35;
$L__BB8_4:
	fma.rn.f32 	%f48, %f121, 0fBBBB989D, 0f3F000000;
	cvt.sat.f32.f32 	%f49, %f48;
	mov.f32 	%f50, 0f4B400001;
	mov.f32 	%f51, 0f437C0000;
	fma.rm.f32 	%f52, %f49, %f51, %f50;
	add.f32 	%f53, %f52, 0fCB40007F;
	neg.f32 	%f54, %f53;
	fma.rn.f32 	%f55, %f121, 0fBFB8AA3B, %f54;
	fma.rn.f32 	%f56, %f121, 0fB2A57060, %f55;
	mov.b32 	%r16, %f52;
	shl.b32 	%r17, %r16, 23;
	mov.b32 	%f57, %r17;
	ex2.approx.ftz.f32 	%f58, %f56;
	fma.rn.f32 	%f59, %f58, %f57, 0f3F800000;
	rcp.rn.f32 	%f13, %f59;
	fma.rn.f32 	%f60, %f120, 0fBBBB989D, 0f3F000000;
	cvt.sat.f32.f32 	%f61, %f60;
	fma.rm.f32 	%f62, %f61, %f51, %f50;
	add.f32 	%f63, %f62, 0fCB40007F;
	neg.f32 	%f64, %f63;
	fma.rn.f32 	%f65, %f120, 0fBFB8AA3B, %f64;
	fma.rn.f32 	%f66, %f120, 0fB2A57060, %f65;
	mov.b32 	%r18, %f62;
	shl.b32 	%r19, %r18, 23;
	mov.b32 	%f67, %r19;
	ex2.approx.ftz.f32 	%f68, %f66;
	fma.rn.f32 	%f69, %f68, %f67, 0f3F800000;
	rcp.rn.f32 	%f14, %f69;
	abs.f32 	%f70, %f119;
	mul.f32 	%f71, %f70, 0f4038AA3B;
	ex2.approx.ftz.f32 	%f72, %f71;
	add.f32 	%f73, %f72, 0f3F800000;
	rcp.approx.ftz.f32 	%f74, %f73;
	fma.rn.f32 	%f75, %f74, 0fC0000000, 0f3F800000;
	setp.ge.f32 	%p3, %f70, 0f41102CB4;
	selp.f32 	%f76, 0f3F800000, %f75, %p3;
	copysign.f32 	%f77, %f119, %f76;
	mul.f32 	%f78, %f119, %f119;
	fma.rn.f32 	%f79, %f78, 0f3C80F082, 0fBD563CAE;
	fma.rn.f32 	%f80, %f79, %f78, 0f3E085941;
	fma.rn.f32 	%f81, %f80, %f78, 0fBEAAA9ED;
	fma.rn.f32 	%f82, %f81, %f78, 0f00000000;
	fma.rn.f32 	%f83, %f82, %f119, %f119;
	setp.ge.f32 	%p4, %f70, 0f3F19999A;
	selp.f32 	%f15, %f77, %f83, %p4;
	cvta.to.global.u64 	%rd43, %rd8;
	mul.wide.s32 	%rd44, %r1, 4;
	add.s64 	%rd45, %rd43, %rd44;
	ld.global.f32 	%f84, [%rd45];
	mul.f32 	%f85, %f13, %f15;
	fma.rn.f32 	%f16, %f84, %f14, %f85;
	cvta.to.global.u64 	%rd46, %rd9;
	add.s64 	%rd47, %rd46, %rd44;
	st.global.f32 	[%rd47], %f16;
	fma.rn.f32 	%f86, %f118, 0fBBBB989D, 0f3F000000;
	cvt.sat.f32.f32 	%f87, %f86;
	fma.rm.f32 	%f88, %f87, %f51, %f50;
	add.f32 	%f89, %f88, 0fCB40007F;
	neg.f32 	%f90, %f89;
	fma.rn.f32 	%f91, %f118, 0fBFB8AA3B, %f90;
	fma.rn.f32 	%f92, %f118, 0fB2A57060, %f91;
	mov.b32 	%r20, %f88;
	shl.b32 	%r21, %r20, 23;
	mov.b32 	%f93, %r21;
	ex2.approx.ftz.f32 	%f94, %f92;
	fma.rn.f32 	%f95, %f94, %f93, 0f3F800000;
	rcp.rn.f32 	%f17, %f95;
	setp.eq.s16 	%p5, %rs1, 0;
	@%p5 bra 	$L__BB8_6;
	ld.param.u64 	%rd70, [_Z14elementWise_fpiiPfS_S_S_S_S_S_S_S_S_S_S_b_param_6];
	cvta.to.global.u64 	%rd48, %rd70;
	mul.wide.s32 	%rd49, %r3, 4;
	add.s64 	%rd50, %rd48, %rd49;
	st.global.f32 	[%rd50], %f13;
	mul.wide.s32 	%rd51, %r7, 4;
	add.s64 	%rd52, %rd50, %rd51;
	st.global.f32 	[%rd52], %f14;
	add.s64 	%rd53, %rd52, %rd51;
	st.global.f32 	[%rd53], %f15;
	add.s64 	%rd54, %rd53, %rd51;
	st.global.f32 	[%rd54], %f17;
$L__BB8_6:
	ld.param.u64 	%rd71, [_Z14elementWise_fpiiPfS_S_S_S_S_S_S_S_S_S_S_b_param_7];
	abs.f32 	%f96, %f16;
	mul.f32 	%f97, %f96, 0f4038AA3B;
	ex2.approx.ftz.f32 	%f98, %f97;
	add.f32 	%f99, %f98, 0f3F800000;
	rcp.approx.ftz.f32 	%f100, %f99;
	fma.rn.f32 	%f101, %f100, 0fC0000000, 0f3F800000;
	setp.ge.f32 	%p6, %f96, 0f41102CB4;
	selp.f32 	%f102, 0f3F800000, %f101, %p6;
	copysign.f32 	%f103, %f16, %f102;
	mul.f32 	%f104, %f16, %f16;
	fma.rn.f32 	%f105, %f104, 0f3C80F082, 0fBD563CAE;
	fma.rn.f32 	%f106, %f105, %f104, 0f3E085941;
	fma.rn.f32 	%f107, %f106, %f104, 0fBEAAA9ED;
	fma.rn.f32 	%f108, %f107, %f104, 0f00000000;
	fma.rn.f32 	%f109, %f108, %f16, %f16;
	setp.ge.f32 	%p7, %f96, 0f3F19999A;
	selp.f32 	%f110, %f103, %f109, %p7;
	mul.f32 	%f18, %f17, %f110;
	cvta.to.global.u64 	%rd55, %rd71;
	add.s64 	%rd57, %rd55, %rd44;
	st.global.f32 	[%rd57], %f18;
	setp.eq.s64 	%p8, %rd10, 0;
	@%p8 bra 	$L__BB8_19;
	cvta.to.global.u64 	%rd58, %rd12;
	mul.wide.s32 	%rd59, %r2, 4;
	add.s64 	%rd60, %rd58, %rd59;
	ld.global.f32 	%f111, [%rd60];
	setp.neu.f32 	%p9, %f111, 0f3F800000;
	@%p9 bra 	$L__BB8_17;
	cvta.to.global.u64 	%rd63, %rd10;
	add.s64 	%rd4, %rd63, %rd44;
	ld.global.f32 	%f112, [%rd4];
	sub.f32 	%f19, %f18, %f112;
	cvt.f64.f32 	%fd1, %f19;
	{
	.reg .b32 %temp; 
	mov.b64 	{%temp, %r4}, %fd1;
	}
	mov.f64 	%fd9, 0d4000000000000000;
	{
	.reg .b32 %temp; 
	mov.b64 	{%temp, %r23}, %fd9;
	}
	and.b32  	%r6, %r23, 2146435072;
	setp.eq.s32 	%p11, %r6, 1062207488;
	abs.f64 	%fd2, %fd1;
	{ // callseq 1, 0
	.param .b64 param0;
	st.param.f64 	[param0], %fd2;
	.param .b64 retval0;
	call.uni (retval0), 
	__internal_accurate_pow, 
	(
	param0
	);
	ld.param.f64 	%fd10, [retval0];
	} // callseq 1
	setp.lt.s32 	%p12, %r4, 0;
	neg.f64 	%fd12, %fd10;
	selp.f64 	%fd13, %fd12, %fd10, %p11;
	selp.f64 	%fd17, %fd13, %fd10, %p12;
	setp.neu.f32 	%p13, %f19, 0f00000000;
	@%p13 bra 	$L__BB8_10;
	setp.eq.s32 	%p14, %r6, 1062207488;
	selp.b32 	%r24, %r4, 0, %p14;
	setp.lt.s32 	%p15, %r23, 0;
	or.b32  	%r25, %r24, 2146435072;
	selp.b32 	%r26, %r25, %r24, %p15;
	mov.b32 	%r27, 0;
	mov.b64 	%fd17, {%r27, %r26};
$L__BB8_10:
	add.f64 	%fd14, %fd1, 0d4000000000000000;
	{
	.reg .b32 %temp; 
	mov.b64 	{%temp, %r28}, %fd14;
	}
	and.b32  	%r29, %r28, 2146435072;
	setp.ne.s32 	%p16, %r29, 2146435072;
	@%p16 bra 	$L__BB8_15;
	setp.num.f32 	%p17, %f19, %f19;
	@%p17 bra 	$L__BB8_13;
	mov.f64 	%fd15, 0d4000000000000000;
	add.rn.f64 	%fd17, %fd1, %fd15;
	bra.uni 	$L__BB8_15;
$L__BB8_13:
	setp.neu.f64 	%p18, %fd2, 0d7FF0000000000000;
	@%p18 bra 	$L__BB8_15;
	setp.lt.s32 	%p19, %r4, 0;
	setp.eq.s32 	%p20, %r6, 1062207488;
	setp.lt.s32 	%p21, %r23, 0;
	selp.b32 	%r31, 0, 2146435072, %p21;
	and.b32  	%r32, %r23, 2147483647;
	setp.ne.s32 	%p22, %r32, 1071644672;
	or.b32  	%r33, %r31, -2147483648;
	selp.b32 	%r34, %r33, %r31, %p22;
	selp.b32 	%r35, %r34, %r31, %p20;
	selp.b32 	%r36, %r35, %r31, %p19;
	mov.b32 	%r37, 0;
	mov.b64 	%fd17, {%r37, %r36};
$L__BB8_15:
	setp.eq.s16 	%p23, %rs1, 0;
	setp.eq.f32 	%p24, %f19, 0f3F800000;
	cvt.rn.f32.f64 	%f113, %fd17;
	selp.f32 	%f114, 0f3F800000, %f113, %p24;
	cvta.to.global.u64 	%rd65, %rd11;
	add.s64 	%rd67, %rd65, %rd44;
	st.global.f32 	[%rd67], %f114;
	@%p23 bra 	$L__BB8_19;
	ld.global.f32 	%f115, [%rd4];
	sub.f32 	%f116, %f18, %f115;
	add.f32 	%f117, %f116, %f116;
	add.s64 	%rd69, %rd3, %rd44;
	st.global.f32 	[%rd69], %f117;
	bra.uni 	$L__BB8_19;
$L__BB8_17:
	setp.eq.s16 	%p10, %rs1, 0;
	@%p10 bra 	$L__BB8_19;
	add.s64 	%rd62, %rd3, %rd44;
	mov.b32 	%r22, 0;
	st.global.u32 	[%rd62], %r22;
$L__BB8_19:
	ret;

}
	// .globl	_Z14elementWise_bpiiPfS_S_S_S_S_S_S_S_b
.visible .entry _Z14elementWise_bpiiPfS_S_S_S_S_S_S_S_b(
	.param .u32 _Z14elementWise_bpiiPfS_S_S_S_S_S_S_S_b_param_0,
	.param .u32 _Z14elementWise_bpiiPfS_S_S_S_S_S_S_S_b_param_1,
	.param .u64 .ptr .align 1 _Z14elementWise_bpiiPfS_S_S_S_S_S_S_S_b_param_2,
	.param .u64 .ptr .align 1 _Z14elementWise_bpiiPfS_S_S_S_S_S_S_S_b_param_3,
	.param .u64 .ptr .align 1 _Z14elementWise_bpiiPfS_S_S_S_S_S_S_S_b_param_4,
	.param .u64 .ptr .align 1 _Z14elementWise_bpiiPfS_S_S_S_S_S_S_S_b_param_5,
	.param .u64 .ptr .align 1 _Z14elementWise_bpiiPfS_S_S_S_S_S_S_S_b_param_6,
	.param .u64 .ptr .align 1 _Z14elementWise_bpiiPfS_S_S_S_S_S_S_S_b_param_7,
	.param .u64 .ptr .align 1 _Z14elementWise_bpiiPfS_S_S_S_S_S_S_S_b_param_8,
	.param .u64 .ptr .align 1 _Z14elementWise_bpiiPfS_S_S_S_S_S_S_S_b_param_9,
	.param .u64 .ptr .align 1 _Z14elementWise_bpiiPfS_S_S_S_S_S_S_S_b_param_10,
	.param .u8 _Z14elementWise_bpiiPfS_S_S_S_S_S_S_S_b_param_11
)
{
	.reg .pred 	%p<31>;
	.reg .b32 	%r<47>;
	.reg .b32 	%f<50>;
	.reg .b64 	%rd<32>;
	.reg .b64 	%fd<38>;

	ld.param.u32 	%r7, [_Z14elementWise_bpiiPfS_S_S_S_S_S_S_S_b_param_0];
	ld.param.u32 	%r8, [_Z14elementWise_bpiiPfS_S_S_S_S_S_S_S_b_param_1];
	ld.param.u64 	%rd4, [_Z14elementWise_bpiiPfS_S_S_S_S_S_S_S_b_param_3];
	ld.param.u64 	%rd5, [_Z14elementWise_bpiiPfS_S_S_S_S_S_S_S_b_param_4];
	ld.param.u64 	%rd6, [_Z14elementWise_bpiiPfS_S_S_S_S_S_S_S_b_param_5];
	ld.param.u64 	%rd7, [_Z14elementWise_bpiiPfS_S_S_S_S_S_S_S_b_param_8];
	ld.param.u64 	%rd8, [_Z14elementWise_bpiiPfS_S_S_S_S_S_S_S_b_param_9];
	ld.param.u64 	%rd9, [_Z14elementWise_bpiiPfS_S_S_S_S_S_S_S_b_param_10];
	mov.u32 	%r9, %ctaid.x;
	mov.u32 	%r10, %ntid.x;
	mov.u32 	%r11, %tid.x;
	mad.lo.s32 	%r1, %r9, %r10, %r11;
	mul.lo.s32 	%r12, %r8, %r7;
	setp.ge.s32 	%p1, %r1, %r12;
	@%p1 bra 	$L__BB9_18;
	ld.param.u64 	%rd31, [_Z14elementWise_bpiiPfS_S_S_S_S_S_S_S_b_param_2];
	cvta.to.global.u64 	%rd10, %rd9;
	cvta.to.global.u64 	%rd11, %rd31;
	cvta.to.global.u64 	%rd12, %rd8;
	cvta.to.global.u64 	%rd13, %rd6;
	div.s32 	%r13, %r1, %r7;
	mul.lo.s32 	%r14, %r7, %r13;
	sub.s32 	%r15, %r1, %r14;
	shl.b32 	%r16, %r14, 2;
	add.s32 	%r2, %r16, %r15;
	mul.wide.s32 	%rd14, %r2, 4;
	add.s64 	%rd15, %rd13, %rd14;
	ld.global.f32 	%f1, [%rd15];
	mul.wide.s32 	%rd1, %r7, 4;
	add.s64 	%rd16, %rd15, %rd1;
	ld.global.f32 	%f2, [%rd16];
	add.s64 	%rd17, %rd16, %rd1;
	ld.global.f32 	%f3, [%rd17];
	add.s64 	%rd18, %rd17, %rd1;
	ld.global.f32 	%f4, [%rd18];
	mul.wide.s32 	%rd19, %r1, 4;
	add.s64 	%rd20, %rd11, %rd19;
	ld.global.f32 	%f5, [%rd20];
	add.s64 	%rd21, %rd12, %rd19;
	ld.global.f32 	%f12, [%rd21];
	abs.f32 	%f13, %f12;
	mul.f32 	%f14, %f13, 0f4038AA3B;
	ex2.approx.ftz.f32 	%f15, %f14;
	add.f32 	%f16, %f15, 0f3F800000;
	rcp.approx.ftz.f32 	%f17, %f16;
	fma.rn.f32 	%f18, %f17, 0fC0000000, 0f3F800000;
	setp.ge.f32 	%p2, %f13, 0f41102CB4;
	selp.f32 	%f19, 0f3F800000, %f18, %p2;
	copysign.f32 	%f20, %f12, %f19;
	mul.f32 	%f21, %f12, %f12;
	fma.rn.f32 	%f22, %f21, 0f3C80F082, 0fBD563CAE;
	fma.rn.f32 	%f23, %f22, %f21, 0f3E085941;
	fma.rn.f32 	%f24, %f23, %f21, 0fBEAAA9ED;
	fma.rn.f32 	%f25, %f24, %f21, 0f00000000;
	fma.rn.f32 	%f26, %f25, %f12, %f12;
	setp.ge.f32 	%p3, %f13, 0f3F19999A;
	selp.f32 	%f6, %f20, %f26, %p3;
	setp.eq.s64 	%p4, %rd4, 0;
	add.s64 	%rd2, %rd10, %rd19;
	mov.f32 	%f49, 0f00000000;
	@%p4 bra 	$L__BB9_3;
	ld.global.f32 	%f27, [%rd2];
	add.f32 	%f49, %f27, 0f00000000;
$L__BB9_3:
	mul.f32 	%f9, %f4, %f5;
	cvt.f64.f32 	%fd1, %f6;
	{
	.reg .b32 %temp; 
	mov.b64 	{%temp, %r3}, %fd1;
	}
	mov.f64 	%fd17, 0d4000000000000000;
	{
	.reg .b32 %temp; 
	mov.b64 	{%temp, %r17}, %fd17;
	}
	and.b32  	%r5, %r17, 2146435072;
	setp.eq.s32 	%p5, %r5, 1062207488;
	abs.f64 	%fd2, %fd1;
	{ // callseq 2, 0
	.param .b64 param0;
	st.param.f64 	[param0], %fd2;
	.param .b64 retval0;
	call.uni (retval0), 
	__internal_accurate_pow, 
	(
	param0
	);
	ld.param.f64 	%fd18, [retval0];
	} // callseq 2
	setp.lt.s32 	%p6, %r3, 0;
	neg.f64 	%fd20, %fd18;
	selp.f64 	%fd21, %fd20, %fd18, %p5;
	selp.f64 	%fd35, %fd21, %fd18, %p6;
	setp.neu.f32 	%p7, %f6, 0f00000000;
	@%p7 bra 	$L__BB9_5;
	selp.b32 	%r18, %r3, 0, %p5;
	setp.lt.s32 	%p9, %r17, 0;
	or.b32  	%r19, %r18, 2146435072;
	selp.b32 	%r20, %r19, %r18, %p9;
	mov.b32 	%r21, 0;
	mov.b64 	%fd35, {%r21, %r20};
$L__BB9_5:
	add.f64 	%fd22, %fd1, 0d4000000000000000;
	{
	.reg .b32 %temp; 
	mov.b64 	{%temp, %r22}, %fd22;
	}
	and.b32  	%r23, %r22, 2146435072;
	setp.ne.s32 	%p10, %r23, 2146435072;
	@%p10 bra 	$L__BB9_10;
	setp.num.f32 	%p11, %f6, %f6;
	@%p11 bra 	$L__BB9_8;
	mov.f64 	%fd23, 0d4000000000000000;
	add.rn.f64 	%fd35, %fd1, %fd23;
	bra.uni 	$L__BB9_10;
$L__BB9_8:
	setp.neu.f64 	%p12, %fd2, 0d7FF0000000000000;
	@%p12 bra 	$L__BB9_10;
	setp.lt.s32 	%p13, %r3, 0;
	setp.eq.s32 	%p14, %r5, 1062207488;
	setp.lt.s32 	%p15, %r17, 0;
	selp.b32 	%r25, 0, 2146435072, %p15;
	and.b32  	%r26, %r17, 2147483647;
	setp.ne.s32 	%p16, %r26, 1071644672;
	or.b32  	%r27, %r25, -2147483648;
	selp.b32 	%r28, %r27, %r25, %p16;
	selp.b32 	%r29, %r28, %r25, %p14;
	selp.b32 	%r30, %r29, %r25, %p13;
	mov.b32 	%r31, 0;
	mov.b64 	%fd35, {%r31, %r30};
$L__BB9_10:
	setp.eq.s32 	%p17, %r5, 1062207488;
	setp.eq.f32 	%p18, %f6, 0f3F800000;
	mov.f64 	%fd24, 0d3FF0000000000000;
	sub.f64 	%fd25, %fd24, %fd35;
	cvt.rn.f32.f64 	%f28, %fd25;
	selp.f32 	%f29, 0f00000000, %f28, %p18;
	fma.rn.f32 	%f10, %f9, %f29, %f49;
	cvt.f64.f32 	%fd9, %f3;
	{
	.reg .b32 %temp; 
	mov.b64 	{%temp, %r6}, %fd9;
	}
	abs.f64 	%fd10, %fd9;
	{ // callseq 3, 0
	.param .b64 param0;
	st.param.f64 	[param0], %fd10;
	.param .b64 retval0;
	call.uni (retval0), 
	__internal_accurate_pow, 
	(
	param0
	);
	ld.param.f64 	%fd26, [retval0];
	} // callseq 3
	setp.lt.s32 	%p19, %r6, 0;
	neg.f64 	%fd28, %fd26;
	selp.f64 	%fd29, %fd28, %fd26, %p17;
	selp.f64 	%fd37, %fd29, %fd26, %p19;
	setp.neu.f32 	%p20, %f3, 0f00000000;
	@%p20 bra 	$L__BB9_12;
	selp.b32 	%r33, %r6, 0, %p17;
	setp.lt.s32 	%p22, %r17, 0;
	or.b32  	%r34, %r33, 2146435072;
	selp.b32 	%r35, %r34, %r33, %p22;
	mov.b32 	%r36, 0;
	mov.b64 	%fd37, {%r36, %r35};
$L__BB9_12:
	add.f64 	%fd30, %fd9, 0d4000000000000000;
	{
	.reg .b32 %temp; 
	mov.b64 	{%temp, %r37}, %fd30;
	}
	and.b32  	%r38, %r37, 2146435072;
	setp.ne.s32 	%p23, %r38, 2146435072;
	@%p23 bra 	$L__BB9_17;
	setp.num.f32 	%p24, %f3, %f3;
	@%p24 bra 	$L__BB9_15;
	mov.f64 	%fd31, 0d4000000000000000;
	add.rn.f64 	%fd37, %fd9, %fd31;
	bra.uni 	$L__BB9_17;
$L__BB9_15:
	setp.neu.f64 	%p25, %fd10, 0d7FF0000000000000;
	@%p25 bra 	$L__BB9_17;
	setp.lt.s32 	%p26, %r6, 0;
	setp.eq.s32 	%p27, %r5, 1062207488;
	setp.lt.s32 	%p28, %r17, 0;
	selp.b32 	%r40, 0, 2146435072, %p28;
	and.b32  	%r41, %r17, 2147483647;
	setp.ne.s32 	%p29, %r41, 1071644672;
	or.b32  	%r42, %r40, -2147483648;
	selp.b32 	%r43, %r42, %r40, %p29;
	selp.b32 	%r44, %r43, %r40, %p27;
	selp.b32 	%r45, %r44, %r40, %p26;
	mov.b32 	%r46, 0;
	mov.b64 	%fd37, {%r46, %r45};
$L__BB9_17:
	setp.eq.f32 	%p30, %f3, 0f3F800000;
	mov.f64 	%fd32, 0d3FF0000000000000;
	sub.f64 	%fd33, %fd32, %fd37;
	cvt.rn.f32.f64 	%f30, %fd33;
	selp.f32 	%f31, 0f00000000, %f30, %p30;
	mul.f32 	%f32, %f1, %f10;
	mul.f32 	%f33, %f32, %f31;
	mul.f32 	%f34, %f3, %f10;
	mov.f32 	%f35, 0f3F800000;
	sub.f32 	%f36, %f35, %f1;
	mul.f32 	%f37, %f1, %f36;
	mul.f32 	%f38, %f37, %f34;
	cvta.to.global.u64 	%rd22, %rd5;
	add.s64 	%rd24, %rd22, %rd14;
	st.global.f32 	[%rd24], %f38;
	cvta.to.global.u64 	%rd25, %rd7;
	mul.wide.s32 	%rd26, %r1, 4;
	add.s64 	%rd27, %rd25, %rd26;
	ld.global.f32 	%f39, [%rd27];
	mul.f32 	%f40, %f10, %f39;
	sub.f32 	%f41, %f35, %f2;
	mul.f32 	%f42, %f2, %f41;
	mul.f32 	%f43, %f42, %f40;
	add.s64 	%rd28, %rd24, %rd1;
	st.global.f32 	[%rd28], %f43;
	add.s64 	%rd29, %rd28, %rd1;
	st.global.f32 	[%rd29], %f33;
	add.s64 	%rd30, %rd29, %rd1;
	sub.f32 	%f44, %f35, %f4;
	mul.f32 	%f45, %f4, %f44;
	mul.f32 	%f46, %f5, %f6;
	mul.f32 	%f47, %f45, %f46;
	st.global.f32 	[%rd30], %f47;
	mul.f32 	%f48, %f2, %f10;
	st.global.f32 	[%rd2], %f48;
$L__BB9_18:
	ret;

}
.func  (.param .b64 func_retval0) __internal_accurate_pow(
	.param .b64 __internal_accurate_pow_param_0
)
{
	.reg .pred 	%p<8>;
	.reg .b32 	%r<49>;
	.reg .b32 	%f<3>;
	.reg .b64 	%fd<109>;

	ld.param.f64 	%fd10, [__internal_accurate_pow_param_0];
	{
	.reg .b32 %temp; 
	mov.b64 	{%temp, %r46}, %fd10;
	}
	{
	.reg .b32 %temp; 
	mov.b64 	{%r45, %temp}, %fd10;
	}
	shr.u32 	%r47, %r46, 20;
	setp.gt.u32 	%p1, %r46, 1048575;
	@%p1 bra 	$L__BB10_2;
	mul.f64 	%fd11, %fd10, 0d4350000000000000;
	{
	.reg .b32 %temp; 
	mov.b64 	{%temp, %r46}, %fd11;
	}
	{
	.reg .b32 %temp; 
	mov.b64 	{%r45, %temp}, %fd11;
	}
	shr.u32 	%r16, %r46, 20;
	add.s32 	%r47, %r16, -54;
$L__BB10_2:
	add.s32 	%r48, %r47, -1023;
	and.b32  	%r17, %r46, -2146435073;
	or.b32  	%r18, %r17, 1072693248;
	mov.b64 	%fd107, {%r45, %r18};
	setp.lt.u32 	%p2, %r18, 1073127583;
	@%p2 bra 	$L__BB10_4;
	{
	.reg .b32 %temp; 
	mov.b64 	{%r19, %temp}, %fd107;
	}
	{
	.reg .b32 %temp; 
	mov.b64 	{%temp, %r20}, %fd107;
	}
	add.s32 	%r21, %r20, -1048576;
	mov.b64 	%fd107, {%r19, %r21};
	add.s32 	%r48, %r47, -1022;
$L__BB10_4:
	add.f64 	%fd12, %fd107, 0dBFF0000000000000;
	add.f64 	%fd13, %fd107, 0d3FF0000000000000;
	rcp.approx.ftz.f64 	%fd14, %fd13;
	neg.f64 	%fd15, %fd13;
	fma.rn.f64 	%fd16, %fd15, %fd14, 0d3FF0000000000000;
	fma.rn.f64 	%fd17, %fd16, %fd16, %fd16;
	fma.rn.f64 	%fd18, %fd17, %fd14, %fd14;
	mul.f64 	%fd19, %fd12, %fd18;
	fma.rn.f64 	%fd20, %fd12, %fd18, %fd19;
	mul.f64 	%fd21, %fd20, %fd20;
	fma.rn.f64 	%fd22, %fd21, 0d3EB0F5FF7D2CAFE2, 0d3ED0F5D241AD3B5A;
	fma.rn.f64 	%fd23, %fd22, %fd21, 0d3EF3B20A75488A3F;
	fma.rn.f64 	%fd24, %fd23, %fd21, 0d3F1745CDE4FAECD5;
	fma.rn.f64 	%fd25, %fd24, %fd21, 0d3F3C71C7258A578B;
	fma.rn.f64 	%fd26, %fd25, %fd21, 0d3F6249249242B910;
	fma.rn.f64 	%fd27, %fd26, %fd21, 0d3F89999999999DFB;
	sub.f64 	%fd28, %fd12, %fd20;
	add.f64 	%fd29, %fd28, %fd28;
	neg.f64 	%fd30, %fd20;
	fma.rn.f64 	%fd31, %fd30, %fd12, %fd29;
	mul.f64 	%fd32, %fd18, %fd31;
	fma.rn.f64 	%fd33, %fd21, %fd27, 0d3FB5555555555555;
	mov.f64 	%fd34, 0d3FB5555555555555;
	sub.f64 	%fd35, %fd34, %fd33;
	fma.rn.f64 	%fd36, %fd21, %fd27, %fd35;
	add.f64 	%fd37, %fd36, 0dBC46A4CB00B9E7B0;
	add.f64 	%fd38, %fd33, %fd37;
	sub.f64 	%fd39, %fd33, %fd38;
	add.f64 	%fd40, %fd37, %fd39;
	mul.rn.f64 	%fd41, %fd20, %fd20;
	neg.f64 	%fd42, %fd41;
	fma.rn.f64 	%fd43, %fd20, %fd20, %fd42;
	{
	.reg .b32 %temp; 
	mov.b64 	{%r22, %temp}, %fd32;
	}
	{
	.reg .b32 %temp; 
	mov.b64 	{%temp, %r23}, %fd32;
	}
	add.s32 	%r24, %r23, 1048576;
	mov.b64 	%fd44, {%r22, %r24};
	fma.rn.f64 	%fd45, %fd20, %fd44, %fd43;
	mul.rn.f64 	%fd46, %fd41, %fd20;
	neg.f64 	%fd47, %fd46;
	fma.rn.f64 	%fd48, %fd41, %fd20, %fd47;
	fma.rn.f64 	%fd49, %fd41, %fd32, %fd48;
	fma.rn.f64 	%fd50, %fd45, %fd20, %fd49;
	mul.rn.f64 	%fd51, %fd38, %fd46;
	neg.f64 	%fd52, %fd51;
	fma.rn.f64 	%fd53, %fd38, %fd46, %fd52;
	fma.rn.f64 	%fd54, %fd38, %fd50, %fd53;
	fma.rn.f64 	%fd55, %fd40, %fd46, %fd54;
	add.f64 	%fd56, %fd51, %fd55;
	sub.f64 	%fd57, %fd51, %fd56;
	add.f64 	%fd58, %fd55, %fd57;
	add.f64 	%fd59, %fd20, %fd56;
	sub.f64 	%fd60, %fd20, %fd59;
	add.f64 	%fd61, %fd56, %fd60;
	add.f64 	%fd62, %fd58, %fd61;
	add.f64 	%fd63, %fd32, %fd62;
	add.f64 	%fd64, %fd59, %fd63;
	sub.f64 	%fd65, %fd59, %fd64;
	add.f64 	%fd66, %fd63, %fd65;
	xor.b32  	%r25, %r48, -2147483648;
	mov.b32 	%r26, 1127219200;
	mov.b64 	%fd67, {%r25, %r26};
	mov.b32 	%r27, -2147483648;
	mov.b64 	%fd68, {%r27, %r26};
	sub.f64 	%fd69, %fd67, %fd68;
	fma.rn.f64 	%fd70, %fd69, 0d3FE62E42FEFA39EF, %fd64;
	fma.rn.f64 	%fd71, %fd69, 0dBFE62E42FEFA39EF, %fd70;
	sub.f64 	%fd72, %fd71, %fd64;
	sub.f64 	%fd73, %fd66, %fd72;
	fma.rn.f64 	%fd74, %fd69, 0d3C7ABC9E3B39803F, %fd73;
	add.f64 	%fd75, %fd70, %fd74;
	sub.f64 	%fd76, %fd70, %fd75;
	add.f64 	%fd77, %fd74, %fd76;
	mov.f64 	%fd78, 0d4000000000000000;
	{
	.reg .b32 %temp; 
	mov.b64 	{%temp, %r28}, %fd78;
	}
	{
	.reg .b32 %temp; 
	mov.b64 	{%r29, %temp}, %fd78;
	}
	shl.b32 	%r30, %r28, 1;
	setp.gt.u32 	%p3, %r30, -33554433;
	and.b32  	%r31, %r28, -15728641;
	selp.b32 	%r32, %r31, %r28, %p3;
	mov.b64 	%fd79, {%r29, %r32};
	mul.rn.f64 	%fd80, %fd75, %fd79;
	neg.f64 	%fd81, %fd80;
	fma.rn.f64 	%fd82, %fd75, %fd79, %fd81;
	fma.rn.f64 	%fd83, %fd77, %fd79, %fd82;
	add.f64 	%fd4, %fd80, %fd83;
	sub.f64 	%fd84, %fd80, %fd4;
	add.f64 	%fd5, %fd83, %fd84;
	fma.rn.f64 	%fd85, %fd4, 0d3FF71547652B82FE, 0d4338000000000000;
	{
	.reg .b32 %temp; 
	mov.b64 	{%r13, %temp}, %fd85;
	}
	mov.f64 	%fd86, 0dC338000000000000;
	add.rn.f64 	%fd87, %fd85, %fd86;
	fma.rn.f64 	%fd88, %fd87, 0dBFE62E42FEFA39EF, %fd4;
	fma.rn.f64 	%fd89, %fd87, 0dBC7ABC9E3B39803F, %fd88;
	fma.rn.f64 	%fd90, %fd89, 0d3E5ADE1569CE2BDF, 0d3E928AF3FCA213EA;
	fma.rn.f64 	%fd91, %fd90, %fd89, 0d3EC71DEE62401315;
	fma.rn.f64 	%fd92, %fd91, %fd89, 0d3EFA01997C89EB71;
	fma.rn.f64 	%fd93, %fd92, %fd89, 0d3F2A01A014761F65;
	fma.rn.f64 	%fd94, %fd93, %fd89, 0d3F56C16C1852B7AF;
	fma.rn.f64 	%fd95, %fd94, %fd89, 0d3F81111111122322;
	fma.rn.f64 	%fd96, %fd95, %fd89, 0d3FA55555555502A1;
	fma.rn.f64 	%fd97, %fd96, %fd89, 0d3FC5555555555511;
	fma.rn.f64 	%fd98, %fd97, %fd89, 0d3FE000000000000B;
	fma.rn.f64 	%fd99, %fd98, %fd89, 0d3FF0000000000000;
	fma.rn.f64 	%fd100, %fd99, %fd89, 0d3FF0000000000000;
	{
	.reg .b32 %temp; 
	mov.b64 	{%r14, %temp}, %fd100;
	}
	{
	.reg .b32 %temp; 
	mov.b64 	{%temp, %r15}, %fd100;
	}
	shl.b32 	%r33, %r13, 20;
	add.s32 	%r34, %r33, %r15;
	mov.b64 	%fd108, {%r14, %r34};
	{
	.reg .b32 %temp; 
	mov.b64 	{%temp, %r35}, %fd4;
	}
	mov.b32 	%f2, %r35;
	abs.f32 	%f1, %f2;
	setp.lt.f32 	%p4, %f1, 0f4086232B;
	@%p4 bra 	$L__BB10_7;
	setp.lt.f64 	%p5, %fd4, 0d0000000000000000;
	add.f64 	%fd101, %fd4, 0d7FF0000000000000;
	selp.f64 	%fd108, 0d0000000000000000, %fd101, %p5;
	setp.geu.f32 	%p6, %f1, 0f40874800;
	@%p6 bra 	$L__BB10_7;
	shr.u32 	%r36, %r13, 31;
	add.s32 	%r37, %r13, %r36;
	shr.s32 	%r38, %r37, 1;
	shl.b32 	%r39, %r38, 20;
	add.s32 	%r40, %r15, %r39;
	mov.b64 	%fd102, {%r14, %r40};
	sub.s32 	%r41, %r13, %r38;
	shl.b32 	%r42, %r41, 20;
	add.s32 	%r43, %r42, 1072693248;
	mov.b32 	%r44, 0;
	mov.b64 	%fd103, {%r44, %r43};
	mul.f64 	%fd108, %fd103, %fd102;
$L__BB10_7:
	abs.f64 	%fd104, %fd108;
	setp.eq.f64 	%p7, %fd104, 0d7FF0000000000000;
	fma.rn.f64 	%fd105, %fd108, %fd5, %fd108;
	selp.f64 	%fd106, %fd108, %fd105, %p7;
	st.param.f64 	[func_retval0], %fd106;
	ret;

}


// ===== COMPILED SASS (sm_100) =====

	.target	sm_100

	.elftype	@"ET_EXEC"


//--------------------- .note.nv.tkinfo           --------------------------
	.section	.note.nv.tkinfo,"",@"SHT_NOTE"
	.sectionflags	@"SHF_NOTE_NV_TKINFO"
	.tkinfo
        /*0018*/ 	.word	0x00000002
        /*0030*/ 	.string	""
        /*0030*/ 	.string	"ptxas"
        /*0030*/ 	.string	"Cuda compilation tools, release 13.0, V13.0.88"
        /*0030*/ 	.string	"Build cuda_13.0.r13.0/compiler.36424714_0"
        /*0030*/ 	.string	"-arch sm_100 -m 64 "



//--------------------- .note.nv.cuinfo           --------------------------
	.section	.note.nv.cuinfo,"",@"SHT_NOTE"
	.sectionflags	@"SHF_NOTE_NV_CUINFO"
        /*0018*/ 	.short	0x0002
        /*001a*/ 	.short	0x0064
        /*001c*/ 	.short	0x0082
	.zero		2


//--------------------- .nv.info                  --------------------------
	.section	.nv.info,"",@"SHT_CUDA_INFO"
	.align	4


	//----- nvinfo : EIATTR_REGCOUNT
	.align		4
        /*0000*/ 	.byte	0x04, 0x2f
        /*0002*/ 	.short	(.L_1 - .L_0)
	.align		4
.L_0:
        /*0004*/ 	.word	index@(_Z10pw_de_tanhPfS_i)
        /*0008*/ 	.word	0x0000001e


	//----- nvinfo : EIATTR_FRAME_SIZE
	.align		4
.L_1:
        /*000c*/ 	.byte	0x04, 0x11
        /*000e*/ 	.short	(.L_3 - .L_2)
	.align		4
.L_2:
        /*0010*/ 	.word	index@($_Z10pw_de_tanhPfS_i$__internal_accurate_pow)
        /*0014*/ 	.word	0x00000000


	//----- nvinfo : EIATTR_FRAME_SIZE
	.align		4
.L_3:
        /*0018*/ 	.byte	0x04, 0x11
        /*001a*/ 	.short	(.L_5 - .L_4)
	.align		4
.L_4:
        /*001c*/ 	.word	index@(_Z10pw_de_tanhPfS_i)
        /*0020*/ 	.word	0x00000000


	//----- nvinfo : EIATTR_REGCOUNT
	.align		4
.L_5:
        /*0024*/ 	.byte	0x04, 0x2f
        /*0026*/ 	.short	(.L_7 - .L_6)
	.align		4
.L_6:
        /*0028*/ 	.word	index@(_Z13pw_de_sigmoidPfS_i)
        /*002c*/ 	.word	0x0000000c


	//----- nvinfo : EIATTR_FRAME_SIZE
	.align		4
.L_7:
        /*0030*/ 	.byte	0x04, 0x11
        /*0032*/ 	.short	(.L_9 - .L_8)
	.align		4
.L_8:
        /*0034*/ 	.word	index@(_Z13pw_de_sigmoidPfS_i)
        /*0038*/ 	.word	0x00000000


	//----- nvinfo : EIATTR_REGCOUNT
	.align		4
.L_9:
        /*003c*/ 	.byte	0x04, 0x2f
        /*003e*/ 	.short	(.L_11 - .L_10)
	.align		4
.L_10:
        /*0040*/ 	.word	index@(_Z10pw_biasAddPfS_ii)
        /*0044*/ 	.word	0x0000000c


	//----- nvinfo : EIATTR_FRAME_SIZE
	.align		4
.L_11:
        /*0048*/ 	.byte	0x04, 0x11
        /*004a*/ 	.short	(.L_13 - .L_12)
	.align		4
.L_12:
        /*004c*/ 	.word	index@(_Z10pw_biasAddPfS_ii)
        /*0050*/ 	.word	0x00000000


	//----- nvinfo : EIATTR_REGCOUNT
	.align		4
.L_13:
        /*0054*/ 	.byte	0x04, 0x2f
        /*0056*/ 	.short	(.L_15 - .L_14)
	.align		4
.L_14:
        /*0058*/ 	.word	index@(_Z11pw_peepsAddPfS_S_ii)
        /*005c*/ 	.word	0x0000000e


	//----- nvinfo : EIATTR_FRAME_SIZE
	.align		4
.L_15:
        /*0060*/ 	.byte	0x04, 0x11
        /*0062*/ 	.short	(.L_17 - .L_16)
	.align		4
.L_16:
        /*0064*/ 	.word	index@(_Z11pw_peepsAddPfS_S_ii)
        /*0068*/ 	.word	0x00000000


	//----- nvinfo : EIATTR_REGCOUNT
	.align		4
.L_17:
        /*006c*/ 	.byte	0x04, 0x2f
        /*006e*/ 	.short	(.L_19 - .L_18)
	.align		4
.L_18:
        /*0070*/ 	.word	index@(_Z9pw_vecAddPfS_S_i)
        /*0074*/ 	.word	0x0000000c


	//----- nvinfo : EIATTR_FRAME_SIZE
	.align		4
.L_19:
        /*0078*/ 	.byte	0x04, 0x11
        /*007a*/ 	.short	(.L_21 - .L_20)
	.align		4
.L_20:
        /*007c*/ 	.word	index@(_Z9pw_vecAddPfS_S_i)
        /*0080*/ 	.word	0x00000000


	//----- nvinfo : EIATTR_REGCOUNT
	.align		4
.L_21:
        /*0084*/ 	.byte	0x04, 0x2f
        /*0086*/ 	.short	(.L_23 - .L_22)
	.align		4
.L_22:
        /*0088*/ 	.word	index@(_Z9pw_vecMulPfS_S_i)
        /*008c*/ 	.word	0x0000000c


	//----- nvinfo : EIATTR_FRAME_SIZE
	.align		4
.L_23:
        /*0090*/ 	.byte	0x04, 0x11
        /*0092*/ 	.short	(.L_25 - .L_24)
	.align		4
.L_24:
        /*0094*/ 	.word	index@(_Z9pw_vecMulPfS_S_i)
        /*0098*/ 	.word	0x00000000


	//----- nvinfo : EIATTR_REGCOUNT
	.align		4
.L_25:
        /*009c*/ 	.byte	0x04, 0x2f
        /*009e*/ 	.short	(.L_27 - .L_26)
	.align		4
.L_26:
        /*00a0*/ 	.word	index@(_Z7pw_tanhPfS_i)
        /*00a4*/ 	.word	0x0000000e


	//----- nvinfo : EIATTR_FRAME_SIZE
	.align		4
.L_27:
        /*00a8*/ 	.byte	0x04, 0x11
        /*00aa*/ 	.short	(.L_29 - .L_28)
	.align		4
.L_28:
        /*00ac*/ 	.word	index@(_Z7pw_tanhPfS_i)
        /*00b0*/ 	.word	0x00000000


	//----- nvinfo : EIATTR_REGCOUNT
	.align		4
.L_29:
        /*00b4*/ 	.byte	0x04, 0x2f
        /*00b6*/ 	.short	(.L_31 - .L_30)
	.align		4
.L_30:
        /*00b8*/ 	.word	index@(_Z10pw_sigmoidPfS_i)
        /*00bc*/ 	.word	0x0000000e


	//----- nvinfo : EIATTR_FRAME_SIZE
	.align		4
.L_31:
        /*00c0*/ 	.byte	0x04, 0x11
        /*00c2*/ 	.short	(.L_33 - .L_32)
	.align		4
.L_32:
        /*00c4*/ 	.word	index@($__internal_1_$__cuda_sm20_rcp_rn_f32_slowpath)
        /*00c8*/ 	.word	0x00000000


	//----- nvinfo : EIATTR_FRAME_SIZE
	.align		4
.L_33:
        /*00cc*/ 	.byte	0x04, 0x11
        /*00ce*/ 	.short	(.L_35 - .L_34)
	.align		4
.L_34:
        /*00d0*/ 	.word	index@(_Z10pw_sigmoidPfS_i)
        /*00d4*/ 	.word	0x00000000


	//----- nvinfo : EIATTR_REGCOUNT
	.align		4
.L_35:
        /*00d8*/ 	.byte	0x04, 0x2f
        /*00da*/ 	.short	(.L_37 - .L_36)
	.align		4
.L_36:
        /*00dc*/ 	.word	index@(_Z14elementWise_fpiiPfS_S_S_S_S_S_S_S_S_S_S_b)
        /*00e0*/ 	.word	0x00000020


	//----- nvinfo : EIATTR_FRAME_SIZE
	.align		4
.L_37:
        /*00e4*/ 	.byte	0x04, 0x11
        /*00e6*/ 	.short	(.L_39 - .L_38)
	.align		4
.L_38:
        /*00e8*/ 	.word	index@($_Z14elementWise_fpiiPfS_S_S_S_S_S_S_S_S_S_S_b$__internal_accurate_pow)
        /*00ec*/ 	.word	0x00000000


	//----- nvinfo : EIATTR_FRAME_SIZE
	.align		4
.L_39:
        /*00f0*/ 	.byte	0x04, 0x11
        /*00f2*/ 	.short	(.L_41 - .L_40)
	.align		4
.L_40:
        /*00f4*/ 	.word	index@($__internal_0_$__cuda_sm20_rcp_rn_f32_slowpath)
        /*00f8*/ 	.word	0x00000000


	//----- nvinfo : EIATTR_FRAME_SIZE
	.align		4
.L_41:
        /*00fc*/ 	.byte	0x04, 0x11
        /*00fe*/ 	.short	(.L_43 - .L_42)
	.align		4
.L_42:
        /*0100*/ 	.word	index@(_Z14elementWise_fpiiPfS_S_S_S_S_S_S_S_S_S_S_b)
        /*0104*/ 	.word	0x00000000


	//----- nvinfo : EIATTR_REGCOUNT
	.align		4
.L_43:
        /*0108*/ 	.byte	0x04, 0x2f
        /*010a*/ 	.short	(.L_45 - .L_44)
	.align		4
.L_44:
        /*010c*/ 	.word	index@(_Z14elementWise_bpiiPfS_S_S_S_S_S_S_S_b)
        /*0110*/ 	.word	0x00000028


	//----- nvinfo : EIATTR_FRAME_SIZE
	.align		4
.L_45:
        /*0114*/ 	.byte	0x04, 0x11
        /*0116*/ 	.short	(.L_47 - .L_46)
	.align		4
.L_46:
        /*0118*/ 	.word	index@($_Z14elementWise_bpiiPfS_S_S_S_S_S_S_S_b$__internal_accurate_pow)
        /*011c*/ 	.word	0x00000000


	//----- nvinfo : EIATTR_FRAME_SIZE
	.align		4
.L_47:
        /*0120*/ 	.byte	0x04, 0x11
        /*0122*/ 	.short	(.L_49 - .L_48)
	.align		4
.L_48:
        /*0124*/ 	.word	index@(_Z14elementWise_bpiiPfS_S_S_S_S_S_S_S_b)
        /*0128*/ 	.word	0x00000000


	//----- nvinfo : EIATTR_MIN_STACK_SIZE
	.align		4
.L_49:
        /*012c*/ 	.byte	0x04, 0x12
        /*012e*/ 	.short	(.L_51 - .L_50)
	.align		4
.L_50:
        /*0130*/ 	.word	index@(_Z14elementWise_bpiiPfS_S_S_S_S_S_S_S_b)
        /*0134*/ 	.word	0x00000000


	//----- nvinfo : EIATTR_MIN_STACK_SIZE
	.align		4
.L_51:
        /*0138*/ 	.byte	0x04, 0x12
        /*013a*/ 	.short	(.L_53 - .L_52)
	.align		4
.L_52:
        /*013c*/ 	.word	index@(_Z14elementWise_fpiiPfS_S_S_S_S_S_S_S_S_S_S_b)
        /*0140*/ 	.word	0x00000000


	//----- nvinfo : EIATTR_MIN_STACK_SIZE
	.align		4
.L_53:
        /*0144*/ 	.byte	0x04, 0x12
        /*0146*/ 	.short	(.L_55 - .L_54)
	.align		4
.L_54:
        /*0148*/ 	.word	index@(_Z10pw_sigmoidPfS_i)
        /*014c*/ 	.word	0x00000000


	//----- nvinfo : EIATTR_MIN_STACK_SIZE
	.align		4
.L_55:
        /*0150*/ 	.byte	0x04, 0x12
        /*0152*/ 	.short	(.L_57 - .L_56)
	.align		4
.L_56:
        /*0154*/ 	.word	index@(_Z7pw_tanhPfS_i)
        /*0158*/ 	.word	0x00000000


	//----- nvinfo : EIATTR_MIN_STACK_SIZE
	.align		4
.L_57:
        /*015c*/ 	.byte	0x04, 0x12
        /*015e*/ 	.short	(.L_59 - .L_58)
	.align		4
.L_58:
        /*0160*/ 	.word	index@(_Z9pw_vecMulPfS_S_i)
        /*0164*/ 	.word	0x00000000


	//----- nvinfo : EIATTR_MIN_STACK_SIZE
	.align		4
.L_59:
        /*0168*/ 	.byte	0x04, 0x12
        /*016a*/ 	.short	(.L_61 - .L_60)
	.align		4
.L_60:
        /*016c*/ 	.word	index@(_Z9pw_vecAddPfS_S_i)
        /*0170*/ 	.word	0x00000000


	//----- nvinfo : EIATTR_MIN_STACK_SIZE
	.align		4
.L_61:
        /*0174*/ 	.byte	0x04, 0x12
        /*0176*/ 	.short	(.L_63 - .L_62)
	.align		4
.L_62:
        /*0178*/ 	.word	index@(_Z11pw_peepsAddPfS_S_ii)
        /*017c*/ 	.word	0x00000000


	//----- nvinfo : EIATTR_MIN_STACK_SIZE
	.align		4
.L_63:
        /*0180*/ 	.byte	0x04, 0x12
        /*0182*/ 	.short	(.L_65 - .L_64)
	.align		4
.L_64:
        /*0184*/ 	.word	index@(_Z10pw_biasAddPfS_ii)
        /*0188*/ 	.word	0x00000000


	//----- nvinfo : EIATTR_MIN_STACK_SIZE
	.align		4
.L_65:
        /*018c*/ 	.byte	0x04, 0x12
        /*018e*/ 	.short	(.L_67 - .L_66)
	.align		4
.L_66:
        /*0190*/ 	.word	index@(_Z13pw_de_sigmoidPfS_i)
        /*0194*/ 	.word	0x00000000


	//----- nvinfo : EIATTR_MIN_STACK_SIZE
	.align		4
.L_67:
        /*0198*/ 	.byte	0x04, 0x12
        /*019a*/ 	.short	(.L_69 - .L_68)
	.align		4
.L_68:
        /*019c*/ 	.word	index@(_Z10pw_de_tanhPfS_i)
        /*01a0*/ 	.word	0x00000000
.L_69:


//--------------------- .nv.compat                --------------------------
	.section	.nv.compat,"",@"SHT_CUDA_COMPAT_INFO"
	.align	4
        /*0000*/ 	.byte	0x02, 0x09, 0x00, 0x00, 0x02, 0x02, 0x01, 0x00, 0x02, 0x05, 0x05, 0x00, 0x03, 0x07, 0x01, 0x01
        /*0010*/ 	.byte	0x02, 0x03, 0x00, 0x00, 0x02, 0x06, 0x01, 0x00, 0x04, 0x0b, 0x08, 0x00, 0x01, 0x00, 0x00, 0x00
        /*0020*/ 	.byte	0x00, 0x00, 0x00, 0x00


//--------------------- .nv.info._Z14elementWise_bpiiPfS_S_S_S_S_S_S_S_b --------------------------
	.section	.nv.info._Z14elementWise_bpiiPfS_S_S_S_S_S_S_S_b,"",@"SHT_CUDA_INFO"
	.sectionflags	@""
	.align	4


	//----- nvinfo : EIATTR_CUDA_API_VERSION
	.align		4
        /*0000*/ 	.byte	0x04, 0x37
        /*0002*/ 	.short	(.L_71 - .L_70)
.L_70:
        /*0004*/ 	.word	0x00000082


	//----- nvinfo : EIATTR_KPARAM_INFO
	.align		4
.L_71:
        /*0008*/ 	.byte	0x04, 0x17
        /*000a*/ 	.short	(.L_73 - .L_72)
.L_72:
        /*000c*/ 	.word	0x00000000
        /*0010*/ 	.short	0x000b
        /*0012*/ 	.short	0x0050
        /*0014*/ 	.byte	0x00, 0xf0, 0x05, 0x00


	//----- nvinfo : EIATTR_KPARAM_INFO
	.align		4
.L_73:
        /*0018*/ 	.byte	0x04, 0x17
        /*001a*/ 	.short	(.L_75 - .L_74)
.L_74:
        /*001c*/ 	.word	0x00000000
        /*0020*/ 	.short	0x000a
        /*0022*/ 	.short	0x0048
        /*0024*/ 	.byte	0x00, 0xf5, 0x21, 0x00


	//----- nvinfo : EIATTR_KPARAM_INFO
	.align		4
.L_75:
        /*0028*/ 	.byte	0x04, 0x17
        /*002a*/ 	.short	(.L_77 - .L_76)
.L_76:
        /*002c*/ 	.word	0x00000000
        /*0030*/ 	.short	0x0009
        /*0032*/ 	.short	0x0040
        /*0034*/ 	.byte	0x00, 0xf5, 0x21, 0x00


	//----- nvinfo : EIATTR_KPARAM_INFO
	.align		4
.L_77:
        /*0038*/ 	.byte	0x04, 0x17
        /*003a*/ 	.short	(.L_79 - .L_78)
.L_78:
        /*003c*/ 	.word	0x00000000
        /*0040*/ 	.short	0x0008
        /*0042*/ 	.short	0x0038
        /*0044*/ 	.byte	0x00, 0xf5, 0x21, 0x00


	//----- nvinfo : EIATTR_KPARAM_INFO
	.align		4
.L_79:
        /*0048*/ 	.byte	0x04, 0x17
        /*004a*/ 	.short	(.L_81 - .L_80)
.L_80:
        /*004c*/ 	.word	0x00000000
        /*0050*/ 	.short	0x0007
        /*0052*/ 	.short	0x0030
        /*0054*/ 	.byte	0x00, 0xf5, 0x21, 0x00


	//----- nvinfo : EIATTR_KPARAM_INFO
	.align		4
.L_81:
        /*0058*/ 	.byte	0x04, 0x17
        /*005a*/ 	.short	(.L_83 - .L_82)
.L_82:
        /*005c*/ 	.word	0x00000000
        /*0060*/ 	.short	0x0006
        /*0062*/ 	.short	0x0028
        /*0064*/ 	.byte	0x00, 0xf5, 0x21, 0x00


	//----- nvinfo : EIATTR_KPARAM_INFO
	.align		4
.L_83:
        /*0068*/ 	.byte	0x04, 0x17
        /*006a*/ 	.short	(.L_85 - .L_84)
.L_84:
        /*006c*/ 	.word	0x00000000
        /*0070*/ 	.short	0x0005
        /*0072*/ 	.short	0x0020
        /*0074*/ 	.byte	0x00, 0xf5, 0x21, 0x00


	//----- nvinfo : EIATTR_KPARAM_INFO
	.align		4
.L_85:
        /*0078*/ 	.byte	0x04, 0x17
        /*007a*/ 	.short	(.L_87 - .L_86)
.L_86:
        /*007c*/ 	.word	0x00000000
        /*0080*/ 	.short	0x0004
        /*0082*/ 	.short	0x0018
        /*0084*/ 	.byte	0x00, 0xf5, 0x21, 0x00


	//----- nvinfo : EIATTR_KPARAM_INFO
	.align		4
.L_87:
        /*0088*/ 	.byte	0x04, 0x17
        /*008a*/ 	.short	(.L_89 - .L_88)
.L_88:
        /*008c*/ 	.word	0x00000000
        /*0090*/ 	.short	0x0003
        /*0092*/ 	.short	0x0010
        /*0094*/ 	.byte	0x00, 0xf5, 0x21, 0x00


	//----- nvinfo : EIATTR_KPARAM_INFO
	.align		4
.L_89:
        /*0098*/ 	.byte	0x04, 0x17
        /*009a*/ 	.short	(.L_91 - .L_90)
.L_90:
        /*009c*/ 	.word	0x00000000
        /*00a0*/ 	.short	0x0002
        /*00a2*/ 	.short	0x0008
        /*00a4*/ 	.byte	0x00, 0xf5, 0x21, 0x00


	//----- nvinfo : EIATTR_KPARAM_INFO
	.align		4
.L_91:
        /*00a8*/ 	.byte	0x04, 0x17
        /*00aa*/ 	.short	(.L_93 - .L_92)
.L_92:
        /*00ac*/ 	.word	0x00000000
        /*00b0*/ 	.short	0x0001
        /*00b2*/ 	.short	0x0004
        /*00b4*/ 	.byte	0x00, 0xf0, 0x11, 0x00


	//----- nvinfo : EIATTR_KPARAM_INFO
	.align		4
.L_93:
        /*00b8*/ 	.byte	0x04, 0x17
        /*00ba*/ 	.short	(.L_95 - .L_94)
.L_94:
        /*00bc*/ 	.word	0x00000000
        /*00c0*/ 	.short	0x0000
        /*00c2*/ 	.short	0x0000
        /*00c4*/ 	.byte	0x00, 0xf0, 0x11, 0x00


	//----- nvinfo : EIATTR_SPARSE_MMA_MASK
	.align		4
.L_95:
        /*00c8*/ 	.byte	0x03, 0x50
        /*00ca*/ 	.short	0x0000


	//----- nvinfo : EIATTR_MAXREG_COUNT
	.align		4
        /*00cc*/ 	.byte	0x03, 0x1b
        /*00ce*/ 	.short	0x00ff


	//----- nvinfo : EIATTR_MERCURY_ISA_VERSION
	.align		4
        /*00d0*/ 	.byte	0x03, 0x5f
        /*00d2*/ 	.short	0x0101


	//----- nvinfo : EIATTR_VRC_CTA_INIT_COUNT
	.align		4
        /*00d4*/ 	.byte	0x02, 0x4a
	.zero		1
	.zero		1


	//----- nvinfo : EIATTR_EXIT_INSTR_OFFSETS
	.align		4
        /*00d8*/ 	.byte	0x04, 0x1c
        /*00da*/ 	.short	(.L_97 - .L_96)


	//   ....[0]....
.L_96:
        /*00dc*/ 	.word	0x00000080


	//   ....[1]....
        /*00e0*/ 	.word	0x000009f0


	//----- nvinfo : EIATTR_CRS_STACK_SIZE
	.align		4
.L_97:
        /*00e4*/ 	.byte	0x04, 0x1e
        /*00e6*/ 	.short	(.L_99 - .L_98)
.L_98:
        /*00e8*/ 	.word	0x00000000


	//----- nvinfo : EIATTR_CBANK_PARAM_SIZE
	.align		4
.L_99:
        /*00ec*/ 	.byte	0x03, 0x19
        /*00ee*/ 	.short	0x0051


	//----- nvinfo : EIATTR_PARAM_CBANK
	.align		4
        /*00f0*/ 	.byte	0x04, 0x0a
        /*00f2*/ 	.short	(.L_101 - .L_100)
	.align		4
.L_100:
        /*00f4*/ 	.word	index@(.nv.constant0._Z14elementWise_bpiiPfS_S_S_S_S_S_S_S_b)
        /*00f8*/ 	.short	0x0380
        /*00fa*/ 	.short	0x0051


	//----- nvinfo : EIATTR_SW_WAR
	.align		4
.L_101:
        /*00fc*/ 	.byte	0x04, 0x36
        /*00fe*/ 	.short	(.L_103 - .L_102)
.L_102:
        /*0100*/ 	.word	0x00000008
.L_103:


//--------------------- .nv.info._Z14elementWise_fpiiPfS_S_S_S_S_S_S_S_S_S_S_b --------------------------
	.section	.nv.info._Z14elementWise_fpiiPfS_S_S_S_S_S_S_S_S_S_S_b,"",@"SHT_CUDA_INFO"
	.sectionflags	@""
	.align	4


	//----- nvinfo : EIATTR_CUDA_API_VERSION
	.align		4
        /*0000*/ 	.byte	0x04, 0x37
        /*0002*/ 	.short	(.L_105 - .L_104)
.L_104:
        /*0004*/ 	.word	0x00000082


	//----- nvinfo : EIATTR_KPARAM_INFO
	.align		4
.L_105:
        /*0008*/ 	.byte	0x04, 0x17
        /*000a*/ 	.short	(.L_107 - .L_106)
.L_106:
        /*000c*/ 	.word	0x00000000
        /*0010*/ 	.short	0x000e
        /*0012*/ 	.short	0x0068
        /*0014*/ 	.byte	0x00, 0xf0, 0x05, 0x00


	//----- nvinfo : EIATTR_KPARAM_INFO
	.align		4
.L_107:
        /*0018*/ 	.byte	0x04, 0x17
        /*001a*/ 	.short	(.L_109 - .L_108)
.L_108:
        /*001c*/ 	.word	0x00000000
        /*0020*/ 	.short	0x000d
        /*0022*/ 	.short	0x0060
        /*0024*/ 	.byte	0x00, 0xf5, 0x21, 0x00


	//----- nvinfo : EIATTR_KPARAM_INFO
	.align		4
.L_109:
        /*0028*/ 	.byte	0x04, 0x17
        /*002a*/ 	.short	(.L_111 - .L_110)
.L_110:
        /*002c*/ 	.word	0x00000000
        /*0030*/ 	.short	0x000c
        /*0032*/ 	.short	0x0058
        /*0034*/ 	.byte	0x00, 0xf5, 0x21, 0x00


	//----- nvinfo : EIATTR_KPARAM_INFO
	.align		4
.L_111:
        /*0038*/ 	.byte	0x04, 0x17
        /*003a*/ 	.short	(.L_113 - .L_112)
.L_112:
        /*003c*/ 	.word	0x00000000
        /*0040*/ 	.short	0x000b
        /*0042*/ 	.short	0x0050
        /*0044*/ 	.byte	0x00, 0xf5, 0x21, 0x00


	//----- nvinfo : EIATTR_KPARAM_INFO
	.align		4
.L_113:
        /*0048*/ 	.byte	0x04, 0x17
        /*004a*/ 	.short	(.L_115 - .L_114)
.L_114:
        /*004c*/ 	.word	0x00000000
        /*0050*/ 	.short	0x000a
        /*0052*/ 	.short	0x0048
        /*0054*/ 	.byte	0x00, 0xf5, 0x21, 0x00


	//----- nvinfo : EIATTR_KPARAM_INFO
	.align		4
.L_115:
        /*0058*/ 	.byte	0x04, 0x17
        /*005a*/ 	.short	(.L_117 - .L_116)
.L_116:
        /*005c*/ 	.word	0x00000000
        /*0060*/ 	.short	0x0009
        /*0062*/ 	.short	0x0040
        /*0064*/ 	.byte	0x00, 0xf5, 0x21, 0x00


	//----- nvinfo : EIATTR_KPARAM_INFO
	.align		4
.L_117:
        /*0068*/ 	.byte	0x04, 0x17
        /*006a*/ 	.short	(.L_119 - .L_118)
.L_118:
        /*006c*/ 	.word	0x00000000
        /*0070*/ 	.short	0x0008
        /*0072*/ 	.short	0x0038
        /*0074*/ 	.byte	0x00, 0xf5, 0x21, 0x00


	//----- nvinfo : EIATTR_KPARAM_INFO
	.align		4
.L_119:
        /*0078*/ 	.byte	0x04, 0x17
        /*007a*/ 	.short	(.L_121 - .L_120)
.L_120:
        /*007c*/ 	.word	0x00000000
        /*0080*/ 	.short	0x0007
        /*0082*/ 	.short	0x0030
        /*0084*/ 	.byte	0x00, 0xf5, 0x21, 0x00


	//----- nvinfo : EIATTR_KPARAM_INFO
	.align		4
.L_121:
        /*0088*/ 	.byte	0x04, 0x17
        /*008a*/ 	.short	(.L_123 - .L_122)
.L_122:
        /*008c*/ 	.word	0x00000000
        /*0090*/ 	.short	0x0006
        /*0092*/ 	.short	0x0028
        /*0094*/ 	.byte	0x00, 0xf5, 0x21, 0x00


	//----- nvinfo : EIATTR_KPARAM_INFO
	.align		4
.L_123:
        /*0098*/ 	.byte	0x04, 0x17
        /*009a*/ 	.short	(.L_125 - .L_124)
.L_124:
        /*009c*/ 	.word	0x00000000
        /*00a0*/ 	.short	0x0005
        /*00a2*/ 	.short	0x0020
        /*00a4*/ 	.byte	0x00, 0xf5, 0x21, 0x00


	//----- nvinfo : EIATTR_KPARAM_INFO
	.align		4
.L_125:
        /*00a8*/ 	.byte	0x04, 0x17
        /*00aa*/ 	.short	(.L_127 - .L_126)
.L_126:
        /*00ac*/ 	.word	0x00000000
        /*00b0*/ 	.short	0x0004
        /*00b2*/ 	.short	0x0018
        /*00b4*/ 	.byte	0x00, 0xf5, 0x21, 0x00


	//----- nvinfo : EIATTR_KPARAM_INFO
	.align		4
.L_127:
        /*00b8*/ 	.byte	0x04, 0x17
        /*00ba*/ 	.short	(.L_129 - .L_128)
.L_128:
        /*00bc*/ 	.word	0x00000000
        /*00c0*/ 	.short	0x0003
        /*00c2*/ 	.short	0x0010
        /*00c4*/ 	.byte	0x00, 0xf5, 0x21, 0x00


	//----- nvinfo : EIATTR_KPARAM_INFO
	.align		4
.L_129:
        /*00c8*/ 	.byte	0x04, 0x17
        /*00ca*/ 	.short	(.L_131 - .L_130)
.L_130:
        /*00cc*/ 	.word	0x00000000
        /*00d0*/ 	.short	0x0002
        /*00d2*/ 	.short	0x0008
        /*00d4*/ 	.byte	0x00, 0xf5, 0x21, 0x00


	//----- nvinfo : EIATTR_KPARAM_INFO
	.align		4
.L_131:
        /*00d8*/ 	.byte	0x04, 0x17
        /*00da*/ 	.short	(.L_133 - .L_132)
.L_132:
        /*00dc*/ 	.word	0x00000000
        /*00e0*/ 	.short	0x0001
        /*00e2*/ 	.short	0x0004
        /*00e4*/ 	.byte	0x00, 0xf0, 0x11, 0x00


	//----- nvinfo : EIATTR_KPARAM_INFO
	.align		4
.L_133:
        /*00e8*/ 	.byte	0x04, 0x17
        /*00ea*/ 	.short	(.L_135 - .L_134)
.L_134:
        /*00ec*/ 	.word	0x00000000
        /*00f0*/ 	.short	0x0000
        /*00f2*/ 	.short	0x0000
        /*00f4*/ 	.byte	0x00, 0xf0, 0x11, 0x00


	//----- nvinfo : EIATTR_SPARSE_MMA_MASK
	.align		4
.L_135:
        /*00f8*/ 	.byte	0x03, 0x50
        /*00fa*/ 	.short	0x0000


	//----- nvinfo : EIATTR_MAXREG_COUNT
	.align		4
        /*00fc*/ 	.byte	0x03, 0x1b
        /*00fe*/ 	.short	0x00ff


	//----- nvinfo : EIATTR_MERCURY_ISA_VERSION
	.align		4
        /*0100*/ 	.byte	0x03, 0x5f
        /*0102*/ 	.short	0x0101


	//----- nvinfo : EIATTR_VRC_CTA_INIT_COUNT
	.align		4
        /*0104*/ 	.byte	0x02, 0x4a
	.zero		1
	.zero		1


	//----- nvinfo : EIATTR_EXIT_INSTR_OFFSETS
	.align		4
        /*0108*/ 	.byte	0x04, 0x1c
        /*010a*/ 	.short	(.L_137 - .L_136)


	//   ....[0]....
.L_136:
        /*010c*/ 	.word	0x00000080


	//   ....[1]....
        /*0110*/ 	.word	0x00000f00


	//   ....[2]....
        /*0114*/ 	.word	0x00001180


	//   ....[3]....
        /*0118*/ 	.word	0x000011f0


	//   ....[4]....
        /*011c*/ 	.word	0x00001200


	//   ....[5]....
        /*0120*/ 	.word	0x00001240


	//----- nvinfo : EIATTR_CRS_STACK_SIZE
	.align		4
.L_137:
        /*0124*/ 	.byte	0x04, 0x1e
        /*0126*/ 	.short	(.L_139 - .L_138)
.L_138:
        /*0128*/ 	.word	0x00000000


	//----- nvinfo : EIATTR_CBANK_PARAM_SIZE
	.align		4
.L_139:
        /*012c*/ 	.byte	0x03, 0x19
        /*012e*/ 	.short	0x0069


	//----- nvinfo : EIATTR_PARAM_CBANK
	.align		4
        /*0130*/ 	.byte	0x04, 0x0a
        /*0132*/ 	.short	(.L_141 - .L_140)
	.align		4
.L_140:
        /*0134*/ 	.word	index@(.nv.constant0._Z14elementWise_fpiiPfS_S_S_S_S_S_S_S_S_S_S_b)
        /*0138*/ 	.short	0x0380
        /*013a*/ 	.short	0x0069


	//----- nvinfo : EIATTR_SW_WAR
	.align		4
.L_141:
        /*013c*/ 	.byte	0x04, 0x36
        /*013e*/ 	.short	(.L_143 - .L_142)
.L_142:
        /*0140*/ 	.word	0x00000008
.L_143:


//--------------------- .nv.info._Z10pw_sigmoidPfS_i --------------------------
	.section	.nv.info._Z10pw_sigmoidPfS_i,"",@"SHT_CUDA_INFO"
	.sectionflags	@""
	.align	4


	//----- nvinfo : EIATTR_CUDA_API_VERSION
	.align		4
        /*0000*/ 	.byte	0x04, 0x37
        /*0002*/ 	.short	(.L_145 - .L_144)
.L_144:
        /*0004*/ 	.word	0x00000082


	//----- nvinfo : EIATTR_KPARAM_INFO
	.align		4
.L_145:
        /*0008*/ 	.byte	0x04, 0x17
        /*000a*/ 	.short	(.L_147 - .L_146)
.L_146:
        /*000c*/ 	.word	0x00000000
        /*0010*/ 	.short	0x0002
        /*0012*/ 	.short	0x0010
        /*0014*/ 	.byte	0x00, 0xf0, 0x11, 0x00


	//----- nvinfo : EIATTR_KPARAM_INFO
	.align		4
.L_147:
        /*0018*/ 	.byte	0x04, 0x17
        /*001a*/ 	.short	(.L_149 - .L_148)
.L_148:
        /*001c*/ 	.word	0x00000000
        /*0020*/ 	.short	0x0001
        /*0022*/ 	.short	0x0008
        /*0024*/ 	.byte	0x00, 0xf5, 0x21, 0x00


	//----- nvinfo : EIATTR_KPARAM_INFO
	.align		4
.L_149:
        /*0028*/ 	.byte	0x04, 0x17
        /*002a*/ 	.short	(.L_151 - .L_150)
.L_150:
        /*002c*/ 	.word	0x00000000
        /*0030*/ 	.short	0x0000
        /*0032*/ 	.short	0x0000
        /*0034*/ 	.byte	0x00, 0xf5, 0x21, 0x00


	//----- nvinfo : EIATTR_SPARSE_MMA_MASK
	.align		4
.L_151:
        /*0038*/ 	.byte	0x03, 0x50
        /*003a*/ 	.short	0x0000


	//----- nvinfo : EIATTR_MAXREG_COUNT
	.align		4
        /*003c*/ 	.byte	0x03, 0x1b
        /*003e*/ 	.short	0x00ff


	//----- nvinfo : EIATTR_MERCURY_ISA_VERSION
	.align		4
        /*0040*/ 	.byte	0x03, 0x5f
        /*0042*/ 	.short	0x0101


	//----- nvinfo : EIATTR_VRC_CTA_INIT_COUNT
	.align		4
        /*0044*/ 	.byte	0x02, 0x4a
	.zero		1
	.zero		1


	//----- nvinfo : EIATTR_EXIT_INSTR_OFFSETS
	.align		4
        /*0048*/ 	.byte	0x04, 0x1c
        /*004a*/ 	.short	(.L_153 - .L_152)


	//   ....[0]....
.L_152:
        /*004c*/ 	.word	0x00000070


	//   ....[1]....
        /*0050*/ 	.word	0x00000260


	//----- nvinfo : EIATTR_CRS_STACK_SIZE
	.align		4
.L_153:
        /*0054*/ 	.byte	0x04, 0x1e
        /*0056*/ 	.short	(.L_155 - .L_154)
.L_154:
        /*0058*/ 	.word	0x00000000


	//----- nvinfo : EIATTR_CBANK_PARAM_SIZE
	.align		4
.L_155:
        /*005c*/ 	.byte	0x03, 0x19
        /*005e*/ 	.short	0x0014


	//----- nvinfo : EIATTR_PARAM_CBANK
	.align		4
        /*0060*/ 	.byte	0x04, 0x0a
        /*0062*/ 	.short	(.L_157 - .L_156)
	.align		4
.L_156:
        /*0064*/ 	.word	index@(.nv.constant0._Z10pw_sigmoidPfS_i)
        /*0068*/ 	.short	0x0380
        /*006a*/ 	.short	0x0014


	//----- nvinfo : EIATTR_SW_WAR
	.align		4
.L_157:
        /*006c*/ 	.byte	0x04, 0x36
        /*006e*/ 	.short	(.L_159 - .L_158)
.L_158:
        /*0070*/ 	.word	0x00000008
.L_159:


//--------------------- .nv.info._Z7pw_tanhPfS_i  --------------------------
	.section	.nv.info._Z7pw_tanhPfS_i,"",@"SHT_CUDA_INFO"
	.sectionflags	@""
	.align	4


	//----- nvinfo : EIATTR_CUDA_API_VERSION
	.align		4
        /*0000*/ 	.byte	0x04, 0x37
        /*0002*/ 	.short	(.L_161 - .L_160)
.L_160:
        /*0004*/ 	.word	0x00000082


	//----- nvinfo : EIATTR_KPARAM_INFO
	.align		4
.L_161:
        /*0008*/ 	.byte	0x04, 0x17
        /*000a*/ 	.short	(.L_163 - .L_162)
.L_162:
        /*000c*/ 	.word	0x00000000
        /*0010*/ 	.short	0x0002
        /*0012*/ 	.short	0x0010
        /*0014*/ 	.byte	0x00, 0xf0, 0x11, 0x00


	//----- nvinfo : EIATTR_KPARAM_INFO
	.align		4
.L_163:
        /*0018*/ 	.byte	0x04, 0x17
        /*001a*/ 	.short	(.L_165 - .L_164)
.L_164:
        /*001c*/ 	.word	0x00000000
        /*0020*/ 	.short	0x0001
        /*0022*/ 	.short	0x0008
        /*0024*/ 	.byte	0x00, 0xf5, 0x21, 0x00


	//----- nvinfo : EIATTR_KPARAM_INFO
	.align		4
.L_165:
        /*0028*/ 	.byte	0x04, 0x17
        /*002a*/ 	.short	(.L_167 - .L_166)
.L_166:
        /*002c*/ 	.word	0x00000000
        /*0030*/ 	.short	0x0000
        /*0032*/ 	.short	0x0000
        /*0034*/ 	.byte	0x00, 0xf5, 0x21, 0x00


	//----- nvinfo : EIATTR_SPARSE_MMA_MASK
	.align		4
.L_167:
        /*0038*/ 	.byte	0x03, 0x50
        /*003a*/ 	.short	0x0000


	//----- nvinfo : EIATTR_MAXREG_COUNT
	.align		4
        /*003c*/ 	.byte	0x03, 0x1b
        /*003e*/ 	.short	0x00ff


	//----- nvinfo : EIATTR_MERCURY_ISA_VERSION
	.align		4
        /*0040*/ 	.byte	0x03, 0x5f
        /*0042*/ 	.short	0x0101


	//----- nvinfo : EIATTR_VRC_CTA_INIT_COUNT
	.align		4
        /*0044*/ 	.byte	0x02, 0x4a
	.zero		1
	.zero		1


	//----- nvinfo : EIATTR_EXIT_INSTR_OFFSETS
	.align		4
        /*0048*/ 	.byte	0x04, 0x1c
        /*004a*/ 	.short	(.L_169 - .L_168)


	//   ....[0]....
.L_168:
        /*004c*/ 	.word	0x00000070


	//   ....[1]....
        /*0050*/ 	.word	0x00000200


	//----- nvinfo : EIATTR_CBANK_PARAM_SIZE
	.align		4
.L_169:
        /*0054*/ 	.byte	0x03, 0x19
        /*0056*/ 	.short	0x0014


	//----- nvinfo : EIATTR_PARAM_CBANK
	.align		4
        /*0058*/ 	.byte	0x04, 0x0a
        /*005a*/ 	.short	(.L_171 - .L_170)
	.align		4
.L_170:
        /*005c*/ 	.word	index@(.nv.constant0._Z7pw_tanhPfS_i)
        /*0060*/ 	.short	0x0380
        /*0062*/ 	.short	0x0014


	//----- nvinfo : EIATTR_SW_WAR
	.align		4
.L_171:
        /*0064*/ 	.byte	0x04, 0x36
        /*0066*/ 	.short	(.L_173 - .L_172)
.L_172:
        /*0068*/ 	.word	0x00000008
.L_173:


//--------------------- .nv.info._Z9pw_vecMulPfS_S_i --------------------------
	.section	.nv.info._Z9pw_vecMulPfS_S_i,"",@"SHT_CUDA_INFO"
	.sectionflags	@""
	.align	4


	//----- nvinfo : EIATTR_CUDA_API_VERSION
	.align		4
        /*0000*/ 	.byte	0x04, 0x37
        /*0002*/ 	.short	(.L_175 - .L_174)
.L_174:
        /*0004*/ 	.word	0x00000082


	//----- nvinfo : EIATTR_KPARAM_INFO
	.align		4
.L_175:
        /*0008*/ 	.byte	0x04, 0x17
        /*000a*/ 	.short	(.L_177 - .L_176)
.L_176:
        /*000c*/ 	.word	0x00000000
        /*0010*/ 	.short	0x0003
        /*0012*/ 	.short	0x0018
        /*0014*/ 	.byte	0x00, 0xf0, 0x11, 0x00


	//----- nvinfo : EIATTR_KPARAM_INFO
	.align		4
.L_177:
        /*0018*/ 	.byte	0x04, 0x17
        /*001a*/ 	.short	(.L_179 - .L_178)
.L_178:
        /*001c*/ 	.word	0x00000000
        /*0020*/ 	.short	0x0002
        /*0022*/ 	.short	0x0010
        /*0024*/ 	.byte	0x00, 0xf5, 0x21, 0x00


	//----- nvinfo : EIATTR_KPARAM_INFO
	.align		4
.L_179:
        /*0028*/ 	.byte	0x04, 0x17
        /*002a*/ 	.short	(.L_181 - .L_180)
.L_180:
        /*002c*/ 	.word	0x00000000
        /*0030*/ 	.short	0x0001
        /*0032*/ 	.short	0x0008
        /*0034*/ 	.byte	0x00, 0xf5, 0x21, 0x00


	//----- nvinfo : EIATTR_KPARAM_INFO
	.align		4
.L_181:
        /*0038*/ 	.byte	0x04, 0x17
        /*003a*/ 	.short	(.L_183 - .L_182)
.L_182:
        /*003c*/ 	.word	0x00000000
        /*0040*/ 	.short	0x0000
        /*0042*/ 	.short	0x0000
        /*0044*/ 	.byte	0x00, 0xf5, 0x21, 0x00


	//----- nvinfo : EIATTR_SPARSE_MMA_MASK
	.align		4
.L_183:
        /*0048*/ 	.byte	0x03, 0x50
        /*004a*/ 	.short	0x0000


	//----- nvinfo : EIATTR_MAXREG_COUNT
	.align		4
        /*004c*/ 	.byte	0x03, 0x1b
        /*004e*/ 	.short	0x00ff


	//----- nvinfo : EIATTR_MERCURY_ISA_VERSION
	.align		4
        /*0050*/ 	.byte	0x03, 0x5f
        /*0052*/ 	.short	0x0101


	//----- nvinfo : EIATTR_VRC_CTA_INIT_COUNT
	.align		4
        /*0054*/ 	.byte	0x02, 0x4a
	.zero		1
	.zero		1


	//----- nvinfo : EIATTR_EXIT_INSTR_OFFSETS
	.align		4
        /*0058*/ 	.byte	0x04, 0x1c
        /*005a*/ 	.short	(.L_185 - .L_184)


	//   ....[0]....
.L_184:
        /*005c*/ 	.word	0x00000070


	//   ....[1]....
        /*0060*/ 	.word	0x00000130


	//----- nvinfo : EIATTR_CBANK_PARAM_SIZE
	.align		4
.L_185:
        /*0064*/ 	.byte	0x03, 0x19
        /*0066*/ 	.short	0x001c


	//----- nvinfo : EIATTR_PARAM_CBANK
	.align		4
        /*0068*/ 	.byte	0x04, 0x0a
        /*006a*/ 	.short	(.L_187 - .L_186)
	.align		4
.L_186:
        /*006c*/ 	.word	index@(.nv.constant0._Z9pw_vecMulPfS_S_i)
        /*0070*/ 	.short	0x0380
        /*0072*/ 	.short	0x001c


	//----- nvinfo : EIATTR_SW_WAR
	.align		4
.L_187:
        /*0074*/ 	.byte	0x04, 0x36
        /*0076*/ 	.short	(.L_189 - .L_188)
.L_188:
        /*0078*/ 	.word	0x00000008
.L_189:


//--------------------- .nv.info._Z9pw_vecAddPfS_S_i --------------------------
	.section	.nv.info._Z9pw_vecAddPfS_S_i,"",@"SHT_CUDA_INFO"
	.sectionflags	@""
	.align	4


	//----- nvinfo : EIATTR_CUDA_API_VERSION
	.align		4
        /*0000*/ 	.byte	0x04, 0x37
        /*0002*/ 	.short	(.L_191 - .L_190)
.L_190:
        /*0004*/ 	.word	0x00000082


	//----- nvinfo : EIATTR_KPARAM_INFO
	.align		4
.L_191:
        /*0008*/ 	.byte	0x04, 0x17
        /*000a*/ 	.short	(.L_193 - .L_192)
.L_192:
        /*000c*/ 	.word	0x00000000
        /*0010*/ 	.short	0x0003
        /*0012*/ 	.short	0x0018
        /*0014*/ 	.byte	0x00, 0xf0, 0x11, 0x00


	//----- nvinfo : EIATTR_KPARAM_INFO
	.align		4
.L_193:
        /*0018*/ 	.byte	0x04, 0x17
        /*001a*/ 	.short	(.L_195 - .L_194)
.L_194:
        /*001c*/ 	.word	0x00000000
        /*0020*/ 	.short	0x0002
        /*0022*/ 	.short	0x0010
        /*0024*/ 	.byte	0x00, 0xf5, 0x21, 0x00


	//----- nvinfo : EIATTR_KPARAM_INFO
	.align		4
.L_195:
        /*0028*/ 	.byte	0x04, 0x17
        /*002a*/ 	.short	(.L_197 - .L_196)
.L_196:
        /*002c*/ 	.word	0x00000000
        /*0030*/ 	.short	0x0001
        /*0032*/ 	.short	0x0008
        /*0034*/ 	.byte	0x00, 0xf5, 0x21, 0x00


	//----- nvinfo : EIATTR_KPARAM_INFO
	.align		4
.L_197:
        /*0038*/ 	.byte	0x04, 0x17
        /*003a*/ 	.short	(.L_199 - .L_198)
.L_198:
        /*003c*/ 	.word	0x00000000
        /*0040*/ 	.short	0x0000
        /*0042*/ 	.short	0x0000
        /*0044*/ 	.byte	0x00, 0xf5, 0x21, 0x00


	//----- nvinfo : EIATTR_SPARSE_MMA_MASK
	.align		4
.L_199:
        /*0048*/ 	.byte	0x03, 0x50
        /*004a*/ 	.short	0x0000


	//----- nvinfo : EIATTR_MAXREG_COUNT
	.align		4
        /*004c*/ 	.byte	0x03, 0x1b
        /*004e*/ 	.short	0x00ff


	//----- nvinfo : EIATTR_MERCURY_ISA_VERSION
	.align		4
        /*0050*/ 	.byte	0x03, 0x5f
        /*0052*/ 	.short	0x0101


	//----- nvinfo : EIATTR_VRC_CTA_INIT_COUNT
	.align		4
        /*0054*/ 	.byte	0x02, 0x4a
	.zero		1
	.zero		1


	//----- nvinfo : EIATTR_EXIT_INSTR_OFFSETS
	.align		4
        /*0058*/ 	.byte	0x04, 0x1c
        /*005a*/ 	.short	(.L_201 - .L_200)


	//   ....[0]....
.L_200:
        /*005c*/ 	.word	0x00000070


	//   ....[1]....
        /*0060*/ 	.word	0x00000130


	//----- nvinfo : EIATTR_CBANK_PARAM_SIZE
	.align		4
.L_201:
        /*0064*/ 	.byte	0x03, 0x19
        /*0066*/ 	.short	0x001c


	//----- nvinfo : EIATTR_PARAM_CBANK
	.align		4
        /*0068*/ 	.byte	0x04, 0x0a
        /*006a*/ 	.short	(.L_203 - .L_202)
	.align		4
.L_202:
        /*006c*/ 	.word	index@(.nv.constant0._Z9pw_vecAddPfS_S_i)
        /*0070*/ 	.short	0x0380
        /*0072*/ 	.short	0x001c


	//----- nvinfo : EIATTR_SW_WAR
	.align		4
.L_203:
        /*0074*/ 	.byte	0x04, 0x36
        /*0076*/ 	.short	(.L_205 - .L_204)
.L_204:
        /*0078*/ 	.word	0x00000008
.L_205:


//--------------------- .nv.info._Z11pw_peepsAddPfS_S_ii --------------------------
	.section	.nv.info._Z11pw_peepsAddPfS_S_ii,"",@"SHT_CUDA_INFO"
	.sectionflags	@""
	.align	4


	//----- nvinfo : EIATTR_CUDA_API_VERSION
	.align		4
        /*0000*/ 	.byte	0x04, 0x37
        /*0002*/ 	.short	(.L_207 - .L_206)
.L_206:
        /*0004*/ 	.word	0x00000082


	//----- nvinfo : EIATTR_KPARAM_INFO
	.align		4
.L_207:
        /*0008*/ 	.byte	0x04, 0x17
        /*000a*/ 	.short	(.L_209 - .L_208)
.L_208:
        /*000c*/ 	.word	0x00000000
        /*0010*/ 	.short	0x0004
        /*0012*/ 	.short	0x001c
        /*0014*/ 	.byte	0x00, 0xf0, 0x11, 0x00


	//----- nvinfo : EIATTR_KPARAM_INFO
	.align		4
.L_209:
        /*0018*/ 	.byte	0x04, 0x17
        /*001a*/ 	.short	(.L_211 - .L_210)
.L_210:
        /*001c*/ 	.word	0x00000000
        /*0020*/ 	.short	0x0003
        /*0022*/ 	.short	0x0018
        /*0024*/ 	.byte	0x00, 0xf0, 0x11, 0x00


	//----- nvinfo : EIATTR_KPARAM_INFO
	.align		4
.L_211:
        /*0028*/ 	.byte	0x04, 0x17
        /*002a*/ 	.short	(.L_213 - .L_212)
.L_212:
        /*002c*/ 	.word	0x00000000
        /*0030*/ 	.short	0x0002
        /*0032*/ 	.short	0x0010
        /*0034*/ 	.byte	0x00, 0xf5, 0x21, 0x00


	//----- nvinfo : EIATTR_KPARAM_INFO
	.align		4
.L_213:
        /*0038*/ 	.byte	0x04, 0x17
        /*003a*/ 	.short	(.L_215 - .L_214)
.L_214:
        /*003c*/ 	.word	0x00000000
        /*0040*/ 	.short	0x0001
        /*0042*/ 	.short	0x0008
        /*0044*/ 	.byte	0x00, 0xf5, 0x21, 0x00


	//----- nvinfo : EIATTR_KPARAM_INFO
	.align		4
.L_215:
        /*0048*/ 	.byte	0x04, 0x17
        /*004a*/ 	.short	(.L_217 - .L_216)
.L_216:
        /*004c*/ 	.word	0x00000000
        /*0050*/ 	.short	0x0000
        /*0052*/ 	.short	0x0000
        /*0054*/ 	.byte	0x00, 0xf5, 0x21, 0x00


	//----- nvinfo : EIATTR_SPARSE_MMA_MASK
	.align		4
.L_217:
        /*0058*/ 	.byte	0x03, 0x50
        /*005a*/ 	.short	0x0000


	//----- nvinfo : EIATTR_MAXREG_COUNT
	.align		4
        /*005c*/ 	.byte	0x03, 0x1b
        /*005e*/ 	.short	0x00ff


	//----- nvinfo : EIATTR_MERCURY_ISA_VERSION
	.align		4
        /*0060*/ 	.byte	0x03, 0x5f
        /*0062*/ 	.short	0x0101


	//----- nvinfo : EIATTR_VRC_CTA_INIT_COUNT
	.align		4
        /*0064*/ 	.byte	0x02, 0x4a
	.zero		1
	.zero		1


	//----- nvinfo : EIATTR_EXIT_INSTR_OFFSETS
	.align		4
        /*0068*/ 	.byte	0x04, 0x1c
        /*006a*/ 	.short	(.L_219 - .L_218)


	//   ....[0]....
.L_218:
        /*006c*/ 	.word	0x00000070


	//   ....[1]....
        /*0070*/ 	.word	0x000002a0


	//----- nvinfo : EIATTR_CBANK_PARAM_SIZE
	.align		4
.L_219:
        /*0074*/ 	.byte	0x03, 0x19
        /*0076*/ 	.short	0x0020


	//----- nvinfo : EIATTR_PARAM_CBANK
	.align		4
        /*0078*/ 	.byte	0x04, 0x0a
        /*007a*/ 	.short	(.L_221 - .L_220)
	.align		4
.L_220:
        /*007c*/ 	.word	index@(.nv.constant0._Z11pw_peepsAddPfS_S_ii)
        /*0080*/ 	.short	0x0380
        /*0082*/ 	.short	0x0020


	//----- nvinfo : EIATTR_SW_WAR
	.align		4
.L_221:
        /*0084*/ 	.byte	0x04, 0x36
        /*0086*/ 	.short	(.L_223 - .L_222)
.L_222:
        /*0088*/ 	.word	0x00000008
.L_223:


//--------------------- .nv.info._Z10pw_biasAddPfS_ii --------------------------
	.section	.nv.info._Z10pw_biasAddPfS_ii,"",@"SHT_CUDA_INFO"
	.sectionflags	@""
	.align	4


	//----- nvinfo : EIATTR_CUDA_API_VERSION
	.align		4
        /*0000*/ 	.byte	0x04, 0x37
        /*0002*/ 	.short	(.L_225 - .L_224)
.L_224:
        /*0004*/ 	.word	0x00000082


	//----- nvinfo : EIATTR_KPARAM_INFO
	.align		4
.L_225:
        /*0008*/ 	.byte	0x04, 0x17
        /*000a*/ 	.short	(.L_227 - .L_226)
.L_226:
        /*000c*/ 	.word	0x00000000
        /*0010*/ 	.short	0x0003
        /*0012*/ 	.short	0x0014
        /*0014*/ 	.byte	0x00, 0xf0, 0x11, 0x00


	//----- nvinfo : EIATTR_KPARAM_INFO
	.align		4
.L_227:
        /*0018*/ 	.byte	0x04, 0x17
        /*001a*/ 	.short	(.L_229 - .L_228)
.L_228:
        /*001c*/ 	.word	0x00000000
        /*0020*/ 	.short	0x0002
        /*0022*/ 	.short	0x0010
        /*0024*/ 	.byte	0x00, 0xf0, 0x11, 0x00


	//----- nvinfo : EIATTR_KPARAM_INFO
	.align		4
.L_229:
        /*0028*/ 	.byte	0x04, 0x17
        /*002a*/ 	.short	(.L_231 - .L_230)
.L_230:
        /*002c*/ 	.word	0x00000000
        /*0030*/ 	.short	0x0001
        /*0032*/ 	.short	0x0008
        /*0034*/ 	.byte	0x00, 0xf5, 0x21, 0x00


	//----- nvinfo : EIATTR_KPARAM_INFO
	.align		4
.L_231:
        /*0038*/ 	.byte	0x04, 0x17
        /*003a*/ 	.short	(.L_233 - .L_232)
.L_232:
        /*003c*/ 	.word	0x00000000
        /*0040*/ 	.short	0x0000
        /*0042*/ 	.short	0x0000
        /*0044*/ 	.byte	0x00, 0xf5, 0x21, 0x00


	//----- nvinfo : EIATTR_SPARSE_MMA_MASK
	.align		4
.L_233:
        /*0048*/ 	.byte	0x03, 0x50
        /*004a*/ 	.short	0x0000


	//----- nvinfo : EIATTR_MAXREG_COUNT
	.align		4
        /*004c*/ 	.byte	0x03, 0x1b
        /*004e*/ 	.short	0x00ff


	//----- nvinfo : EIATTR_MERCURY_ISA_VERSION
	.align		4
        /*0050*/ 	.byte	0x03, 0x5f
        /*0052*/ 	.short	0x0101


	//----- nvinfo : EIATTR_VRC_CTA_INIT_COUNT
	.align		4
        /*0054*/ 	.byte	0x02, 0x4a
	.zero		1
	.zero		1


	//----- nvinfo : EIATTR_EXIT_INSTR_OFFSETS
	.align		4
        /*0058*/ 	.byte	0x04, 0x1c
        /*005a*/ 	.short	(.L_235 - .L_234)


	//   ....[0]....
.L_234:
        /*005c*/ 	.word	0x00000070


	//   ....[1]....
        /*0060*/ 	.word	0x00000270


	//----- nvinfo : EIATTR_CBANK_PARAM_SIZE
	.align		4
.L_235:
        /*0064*/ 	.byte	0x03, 0x19
        /*0066*/ 	.short	0x0018


	//----- nvinfo : EIATTR_PARAM_CBANK
	.align		4
        /*0068*/ 	.byte	0x04, 0x0a
        /*006a*/ 	.short	(.L_237 - .L_236)
	.align		4
.L_236:
        /*006c*/ 	.word	index@(.nv.constant0._Z10pw_biasAddPfS_ii)
        /*0070*/ 	.short	0x0380
        /*0072*/ 	.short	0x0018


	//----- nvinfo : EIATTR_SW_WAR
	.align		4
.L_237:
        /*0074*/ 	.byte	0x04, 0x36
        /*0076*/ 	.short	(.L_239 - .L_238)
.L_238:
        /*0078*/ 	.word	0x00000008
.L_239:


//--------------------- .nv.info._Z13pw_de_sigmoidPfS_i --------------------------
	.section	.nv.info._Z13pw_de_sigmoidPfS_i,"",@"SHT_CUDA_INFO"
	.sectionflags	@""
	.align	4


	//----- nvinfo : EIATTR_CUDA_API_VERSION
	.align		4
        /*0000*/ 	.byte	0x04, 0x37
        /*0002*/ 	.short	(.L_241 - .L_240)
.L_240:
        /*0004*/ 	.word	0x00000082


	//----- nvinfo : EIATTR_KPARAM_INFO
	.align		4
.L_241:
        /*0008*/ 	.byte	0x04, 0x17
        /*000a*/ 	.short	(.L_243 - .L_242)
.L_242:
        /*000c*/ 	.word	0x00000000
        /*0010*/ 	.short	0x0002
        /*0012*/ 	.short	0x0010
        /*0014*/ 	.byte	0x00, 0xf0, 0x11, 0x00


	//----- nvinfo : EIATTR_KPARAM_INFO
	.align		4
.L_243:
        /*0018*/ 	.byte	0x04, 0x17
        /*001a*/ 	.short	(.L_245 - .L_244)
.L_244:
        /*001c*/ 	.word	0x00000000
        /*0020*/ 	.short	0x0001
        /*0022*/ 	.short	0x0008
        /*0024*/ 	.byte	0x00, 0xf5, 0x21, 0x00


	//----- nvinfo : EIATTR_KPARAM_INFO
	.align		4
.L_245:
        /*0028*/ 	.byte	0x04, 0x17
        /*002a*/ 	.short	(.L_247 - .L_246)
.L_246:
        /*002c*/ 	.word	0x00000000
        /*0030*/ 	.short	0x0000
        /*0032*/ 	.short	0x0000
        /*0034*/ 	.byte	0x00, 0xf5, 0x21, 0x00


	//----- nvinfo : EIATTR_SPARSE_MMA_MASK
	.align		4
.L_247:
        /*0038*/ 	.byte	0x03, 0x50
        /*003a*/ 	.short	0x0000


	//----- nvinfo : EIATTR_MAXREG_COUNT
	.align		4
        /*003c*/ 	.byte	0x03, 0x1b
        /*003e*/ 	.short	0x00ff


	//----- nvinfo : EIATTR_MERCURY_ISA_VERSION
	.align		4
        /*0040*/ 	.byte	0x03, 0x5f
        /*0042*/ 	.short	0x0101


	//----- nvinfo : EIATTR_VRC_CTA_INIT_COUNT
	.align		4
        /*0044*/ 	.byte	0x02, 0x4a
	.zero		1
	.zero		1


	//----- nvinfo : EIATTR_EXIT_INSTR_OFFSETS
	.align		4
        /*0048*/ 	.byte	0x04, 0x1c
        /*004a*/ 	.short	(.L_249 - .L_248)


	//   ....[0]....
.L_248:
        /*004c*/ 	.word	0x00000070


	//   ....[1]....
        /*0050*/ 	.word	0x00000110


	//----- nvinfo : EIATTR_CBANK_PARAM_SIZE
	.align		4
.L_249:
        /*0054*/ 	.byte	0x03, 0x19
        /*0056*/ 	.short	0x0014


	//----- nvinfo : EIATTR_PARAM_CBANK
	.align		4
        /*0058*/ 	.byte	0x04, 0x0a
        /*005a*/ 	.short	(.L_251 - .L_250)
	.align		4
.L_250:
        /*005c*/ 	.word	index@(.nv.constant0._Z13pw_de_sigmoidPfS_i)
        /*0060*/ 	.short	0x0380
        /*0062*/ 	.short	0x0014


	//----- nvinfo : EIATTR_SW_WAR
	.align		4
.L_251:
        /*0064*/ 	.byte	0x04, 0x36
        /*0066*/ 	.short	(.L_253 - .L_252)
.L_252:
        /*0068*/ 	.word	0x00000008
.L_253:


//--------------------- .nv.info._Z10pw_de_tanhPfS_i --------------------------
	.section	.nv.info._Z10pw_de_tanhPfS_i,"",@"SHT_CUDA_INFO"
	.sectionflags	@""
	.align	4


	//----- nvinfo : EIATTR_CUDA_API_VERSION
	.align		4
        /*0000*/ 	.byte	0x04, 0x37
        /*0002*/ 	.short	(.L_255 - .L_254)
.L_254:
        /*0004*/ 	.word	0x00000082


	//----- nvinfo : EIATTR_KPARAM_INFO
	.align		4
.L_255:
        /*0008*/ 	.byte	0x04, 0x17
        /*000a*/ 	.short	(.L_257 - .L_256)
.L_256:
        /*000c*/ 	.word	0x00000000
        /*0010*/ 	.short	0x0002
        /*0012*/ 	.short	0x0010
        /*0014*/ 	.byte	0x00, 0xf0, 0x11, 0x00


	//----- nvinfo : EIATTR_KPARAM_INFO
	.align		4
.L_257:
        /*0018*/ 	.byte	0x04, 0x17
        /*001a*/ 	.short	(.L_259 - .L_258)
.L_258:
        /*001c*/ 	.word	0x00000000
        /*0020*/ 	.short	0x0001
        /*0022*/ 	.short	0x0008
        /*0024*/ 	.byte	0x00, 0xf5, 0x21, 0x00


	//----- nvinfo : EIATTR_KPARAM_INFO
	.align		4
.L_259:
        /*0028*/ 	.byte	0x04, 0x17
        /*002a*/ 	.short	(.L_261 - .L_260)
.L_260:
        /*002c*/ 	.word	0x00000000
        /*0030*/ 	.short	0x0000
        /*0032*/ 	.short	0x0000
        /*0034*/ 	.byte	0x00, 0xf5, 0x21, 0x00


	//----- nvinfo : EIATTR_SPARSE_MMA_MASK
	.align		4
.L_261:
        /*0038*/ 	.byte	0x03, 0x50
        /*003a*/ 	.short	0x0000


	//----- nvinfo : EIATTR_MAXREG_COUNT
	.align		4
        /*003c*/ 	.byte	0x03, 0x1b
        /*003e*/ 	.short	0x00ff


	//----- nvinfo : EIATTR_MERCURY_ISA_VERSION
	.align		4
        /*0040*/ 	.byte	0x03, 0x5f
        /*0042*/ 	.short	0x0101


	//----- nvinfo : EIATTR_VRC_CTA_INIT_COUNT
	.align		4
        /*0044*/ 	.byte	0x02, 0x4a
	.zero		1
	.zero		1


	//----- nvinfo : EIATTR_EXIT_INSTR_OFFSETS
	.align		4
        /*0048*/ 	.byte	0x04, 0x1c
        /*004a*/ 	.short	(.L_263 - .L_262)


	//   ....[0]....
.L_262:
        /*004c*/ 	.word	0x00000070


	//   ....[1]....
        /*0050*/ 	.word	0x00000280


	//----- nvinfo : EIATTR_CRS_STACK_SIZE
	.align		4
.L_263:
        /*0054*/ 	.byte	0x04, 0x1e
        /*0056*/ 	.short	(.L_265 - .L_264)
.L_264:
        /*0058*/ 	.word	0x00000000


	//----- nvinfo : EIATTR_CBANK_PARAM_SIZE
	.align		4
.L_265:
        /*005c*/ 	.byte	0x03, 0x19
        /*005e*/ 	.short	0x0014


	//----- nvinfo : EIATTR_PARAM_CBANK
	.align		4
        /*0060*/ 	.byte	0x04, 0x0a
        /*0062*/ 	.short	(.L_267 - .L_266)
	.align		4
.L_266:
        /*0064*/ 	.word	index@(.nv.constant0._Z10pw_de_tanhPfS_i)
        /*0068*/ 	.short	0x0380
        /*006a*/ 	.short	0x0014


	//----- nvinfo : EIATTR_SW_WAR
	.align		4
.L_267:
        /*006c*/ 	.byte	0x04, 0x36
        /*006e*/ 	.short	(.L_269 - .L_268)
.L_268:
        /*0070*/ 	.word	0x00000008
.L_269:


//--------------------- .nv.callgraph             --------------------------
	.section	.nv.callgraph,"",@"SHT_CUDA_CALLGRAPH"
	.align	4
	.sectionentsize	8
	.align		4
        /*0000*/ 	.word	0x00000000
	.align		4
        /*0004*/ 	.word	0xffffffff
	.align		4
        /*0008*/ 	.word	0x00000000
	.align		4
        /*000c*/ 	.word	0xfffffffe
	.align		4
        /*0010*/ 	.word	0x00000000
	.align		4
        /*0014*/ 	.word	0xfffffffd
	.align		4
        /*0018*/ 	.word	0x00000000
	.align		4
        /*001c*/ 	.word	0xfffffffc


//--------------------- .text._Z14elementWise_bpiiPfS_S_S_S_S_S_S_S_b --------------------------
	.section	.text._Z14elementWise_bpiiPfS_S_S_S_S_S_S_S_b,"ax",@progbits
	.align	128
        .global         _Z14elementWise_bpiiPfS_S_S_S_S_S_S_S_b
        .type           _Z14elementWise_bpiiPfS_S_S_S_S_S_S_S_b,@function
        .size           _Z14elementWise_bpiiPfS_S_S_S_S_S_S_S_b,(.L_x_49 - _Z14elementWise_bpiiPfS_S_S_S_S_S_S_S_b)
        .other          _Z14elementWise_bpiiPfS_S_S_S_S_S_S_S_b,@"STO_CUDA_ENTRY STV_DEFAULT"
_Z14elementWise_bpiiPfS_S_S_S_S_S_S_S_b:
.text._Z14elementWise_bpiiPfS_S_S_S_S_S_S_S_b:
[----:B------:R-:W-:Y:S01]  /*0000*/  LDC R1, c[0x0][0x37c] ;  /* 0x0000df00ff017b82 */ /* 0x000fe20000000800 */
[----:B------:R-:W0:Y:S07]  /*0010*/  S2R R0, SR_TID.X ;  /* 0x0000000000007919 */ /* 0x000e2e0000002100 */
[----:B------:R-:W0:Y:S08]  /*0020*/  S2UR UR4, SR_CTAID.X ;  /* 0x00000000000479c3 */ /* 0x000e300000002500 */
[----:B------:R-:W0:Y:S08]  /*0030*/  LDC R3, c[0x0][0x360] ;  /* 0x0000d800ff037b82 */ /* 0x000e300000000800 */
[----:B------:R-:W1:Y:S01]  /*0040*/  LDC.64 R4, c[0x0][0x380] ;  /* 0x0000e000ff047b82 */ /* 0x000e620000000a00 */
[----:B0-----:R-:W-:-:S02]  /*0050*/  IMAD R3, R3, UR4, R0 ;  /* 0x0000000403037c24 */ /* 0x001fc4000f8e0200 */
[----:B-1----:R-:W-:-:S05]  /*0060*/  IMAD R0, R5, R4, RZ ;  /* 0x0000000405007224 */ /* 0x002fca00078e02ff */
[----:B------:R-:W-:-:S13]  /*0070*/  ISETP.GE.AND P0, PT, R3, R0, PT ;  /* 0x000000000300720c */ /* 0x000fda0003f06270 */
[----:B------:R-:W-:Y:S05]  /*0080*/  @P0 EXIT ;  /* 0x000000000000094d */ /* 0x000fea0003800000 */
[----:B------:R-:W-:Y:S01]  /*0090*/  IABS R5, R4 ;  /* 0x0000000400057213 */ /* 0x000fe20000000000 */
[----:B------:R-:W0:Y:S01]  /*00a0*/  LDC.64 R8, c[0x0][0x3c0] ;  /* 0x0000f000ff087b82 */ /* 0x000e220000000a00 */
[----:B------:R-:W1:Y:S02]  /*00b0*/  LDCU.64 UR4, c[0x0][0x358] ;  /* 0x00006b00ff0477ac */ /* 0x000e640008000a00 */
[----:B------:R-:W2:Y:S01]  /*00c0*/  I2F.RP R0, R5 ;  /* 0x0000000500007306 */ /* 0x000ea20000209400 */
[----:B------:R-:W3:Y:S04]  /*00d0*/  LDCU.64 UR6, c[0x0][0x390] ;  /* 0x00007200ff0677ac */ /* 0x000ee80008000a00 */
[----:B------:R-:W4:Y:S03]  /*00e0*/  LDC.64 R34, c[0x0][0x388] ;  /* 0x0000e200ff227b82 */ /* 0x000f260000000a00 */
[----:B--2---:R-:W2:Y:S01]  /*00f0*/  MUFU.RCP R0, R0 ;  /* 0x0000000000007308 */ /* 0x004ea20000001000 */
[----:B0-----:R-:W-:-:S06]  /*0100*/  IMAD.WIDE R8, R3, 0x4, R8 ;  /* 0x0000000403087825 */ /* 0x001fcc00078e0208 */
[----:B-1----:R-:W4:Y:S01]  /*0110*/  LDG.E R8, desc[UR4][R8.64] ;  /* 0x0000000408087981 */ /* 0x002f22000c1e1900 */
[----:B--2---:R-:W-:Y:S01]  /*0120*/  VIADD R6, R0, 0xffffffe ;  /* 0x0ffffffe00067836 */ /* 0x004fe20000000000 */
[----:B------:R-:W-:-:S03]  /*0130*/  IABS R0, R3 ;  /* 0x0000000300007213 */ /* 0x000fc60000000000 */
[----:B------:R0:W1:Y:S02]  /*0140*/  F2I.FTZ.U32.TRUNC.NTZ R7, R6 ;  /* 0x0000000600077305 */ /* 0x000064000021f000 */
[----:B0-----:R-:W-:Y:S02]  /*0150*/  HFMA2 R6, -RZ, RZ, 0, 0 ;  /* 0x00000000ff067431 */ /* 0x001fe400000001ff */
[----:B-1----:R-:W-:-:S04]  /*0160*/  IMAD.MOV R2, RZ, RZ, -R7 ;  /* 0x000000ffff027224 */ /* 0x002fc800078e0a07 */
[----:B------:R-:W-:-:S04]  /*0170*/  IMAD R11, R2, R5, RZ ;  /* 0x00000005020b7224 */ /* 0x000fc800078e02ff */
[----:B------:R-:W-:Y:S02]  /*0180*/  IMAD.HI.U32 R7, R7, R11, R6 ;  /* 0x0000000b07077227 */ /* 0x000fe400078e0006 */
[----:B------:R-:W0:Y:S04]  /*0190*/  LDC.64 R10, c[0x0][0x3a0] ;  /* 0x0000e800ff0a7b82 */ /* 0x000e280000000a00 */
[----:B------:R-:W-:-:S04]  /*01a0*/  IMAD.HI.U32 R7, R7, R0, RZ ;  /* 0x0000000007077227 */ /* 0x000fc800078e00ff */
[----:B------:R-:W-:-:S04]  /*01b0*/  IMAD.MOV R2, RZ, RZ, -R7 ;  /* 0x000000ffff027224 */ /* 0x000fc800078e0a07 */
[----:B------:R-:W-:-:S05]  /*01c0*/  IMAD R0, R5, R2, R0 ;  /* 0x0000000205007224 */ /* 0x000fca00078e0200 */
[----:B------:R-:W-:-:S13]  /*01d0*/  ISETP.GT.U32.AND P2, PT, R5, R0, PT ;  /* 0x000000000500720c */ /* 0x000fda0003f44070 */
[----:B------:R-:W-:-:S04]  /*01e0*/  @!P2 IADD3 R0, PT, PT, R0, -R5, RZ ;  /* 0x800000050000a210 */ /* 0x000fc80007ffe0ff */
[----:B------:R-:W-:Y:S02]  /*01f0*/  ISETP.GE.U32.AND P0, PT, R0, R5, PT ;  /* 0x000000050000720c */ /* 0x000fe40003f06070 */
[----:B------:R-:W-:Y:S01]  /*0200*/  LOP3.LUT R0, R3, R4, RZ, 0x3c, !PT ;  /* 0x0000000403007212 */ /* 0x000fe200078e3cff */
[----:B------:R-:W-:Y:S01]  /*0210*/  @!P2 VIADD R7, R7, 0x1 ;  /* 0x000000010707a836 */ /* 0x000fe20000000000 */
[----:B------:R-:W-:Y:S02]  /*0220*/  ISETP.NE.AND P2, PT, R4, RZ, PT ;  /* 0x000000ff0400720c */ /* 0x000fe40003f45270 */
[----:B------:R-:W-:-:S07]  /*0230*/  ISETP.GE.AND P1, PT, R0, RZ, PT ;  /* 0x000000ff0000720c */ /* 0x000fce0003f26270 */
[----:B------:R-:W-:-:S06]  /*0240*/  @P0 IADD3 R7, PT, PT, R7, 0x1, RZ ;  /* 0x0000000107070810 */ /* 0x000fcc0007ffe0ff */
[----:B------:R-:W-:Y:S01]  /*0250*/  @!P1 IMAD.MOV R7, RZ, RZ, -R7 ;  /* 0x000000ffff079224 */ /* 0x000fe200078e0a07 */
[----:B------:R-:W-:-:S05]  /*0260*/  @!P2 LOP3.LUT R7, RZ, R4, RZ, 0x33, !PT ;  /* 0x00000004ff07a212 */ /* 0x000fca00078e33ff */
[----:B------:R-:W-:Y:S02]  /*0270*/  IMAD R2, R7, R4, RZ ;  /* 0x0000000407027224 */ /* 0x000fe400078e02ff */
[----:B------:R-:W1:Y:S03]  /*0280*/  LDC.64 R6, c[0x0][0x3c8] ;  /* 0x0000f200ff067b82 */ /* 0x000e660000000a00 */
[----:B------:R-:W-:Y:S02]  /*0290*/  IADD3 R5, PT, PT, R3, -R2, RZ ;  /* 0x8000000203057210 */ /* 0x000fe40007ffe0ff */
[----:B---3--:R-:W-:-:S03]  /*02a0*/  ISETP.NE.U32.AND P0, PT, RZ, UR6, PT ;  /* 0x00000006ff007c0c */ /* 0x008fc6000bf05070 */
[----:B------:R-:W-:Y:S01]  /*02b0*/  IMAD R2, R2, 0x4, R5 ;  /* 0x0000000402027824 */ /* 0x000fe200078e0205 */
[----:B------:R-:W-:-:S03]  /*02c0*/  ISETP.NE.AND.EX P0, PT, RZ, UR7, PT, P0 ;  /* 0x00000007ff007c0c */ /* 0x000fc6000bf05300 */
[----:B0-----:R-:W-:-:S04]  /*02d0*/  IMAD.WIDE R10, R2, 0x4, R10 ;  /* 0x00000004020a7825 */ /* 0x001fc800078e020a */
[----:B------:R-:W-:-:S04]  /*02e0*/  IMAD.WIDE R12, R4, 0x4, R10 ;  /* 0x00000004040c7825 */ /* 0x000fc800078e020a */
[----:B------:R-:W-:Y:S01]  /*02f0*/  IMAD.MOV.U32 R22, RZ, RZ, 0x3c80f082 ;  /* 0x3c80f082ff167424 */ /* 0x000fe200078e00ff */
[----:B------:R-:W5:Y:S01]  /*0300*/  LDG.E R5, desc[UR4][R12.64] ;  /* 0x000000040c057981 */ /* 0x000f62000c1e1900 */
[----:B-1----:R-:W-:-:S04]  /*0310*/  IMAD.WIDE R6, R3, 0x4, R6 ;  /* 0x0000000403067825 */ /* 0x002fc800078e0206 */
[C---:B------:R-:W-:Y:S01]  /*0320*/  IMAD.WIDE R14, R4.reuse, 0x4, R12 ;  /* 0x00000004040e7825 */ /* 0x040fe200078e020c */
[----:B------:R-:W2:Y:S04]  /*0330*/  @P0 LDG.E R18, desc[UR4][R6.64] ;  /* 0x0000000406120981 */ /* 0x000ea8000c1e1900 */
[----:B------:R-:W5:Y:S01]  /*0340*/  LDG.E R32, desc[UR4][R14.64] ;  /* 0x000000040e207981 */ /* 0x000f62000c1e1900 */
[----:B------:R-:W-:-:S03]  /*0350*/  IMAD.WIDE R16, R4, 0x4, R14 ;  /* 0x0000000404107825 */ /* 0x000fc600078e020e */
[----:B------:R0:W5:Y:S01]  /*0360*/  LDG.E R4, desc[UR4][R10.64] ;  /* 0x000000040a047981 */ /* 0x000162000c1e1900 */
[----:B------:R-:W-:Y:S01]  /*0370*/  MOV R20, 0x3f800000 ;  /* 0x3f80000000147802 */ /* 0x000fe20000000f00 */
[----:B----4-:R-:W-:Y:S01]  /*0380*/  IMAD.WIDE R34, R3, 0x4, R34 ;  /* 0x0000000403227825 */ /* 0x010fe200078e0222 */
[----:B------:R-:W-:Y:S01]  /*0390*/  BSSY.RECONVERGENT B0, `(.L_x_0) ;  /* 0x000001a000007945 */ /* 0x000fe20003800200 */
[----:B------:R-:W5:Y:S04]  /*03a0*/  LDG.E R33, desc[UR4][R16.64] ;  /* 0x0000000410217981 */ /* 0x000f68000c1e1900 */
[----:B------:R1:W5:Y:S01]  /*03b0*/  LDG.E R34, desc[UR4][R34.64] ;  /* 0x0000000422227981 */ /* 0x000362000c1e1900 */
[----:B------:R-:W-:Y:S01]  /*03c0*/  MOV R36, RZ ;  /* 0x000000ff00247202 */ /* 0x000fe20000000f00 */
[----:B------:R-:W-:-:S06]  /*03d0*/  FMUL R0, |R8|, 2.8853900432586669922 ;  /* 0x4038aa3b08007820 */ /* 0x000fcc0000400200 */
[----:B------:R-:W3:Y:S01]  /*03e0*/  MUFU.EX2 R0, R0 ;  /* 0x0000000000007308 */ /* 0x000ee20000000800 */
[----:B0-----:R-:W-:Y:S01]  /*03f0*/  FMUL R11, R8, R8 ;  /* 0x00000008080b7220 */ /* 0x001fe20000400000 */
[----:B---3--:R-:W-:-:S06]  /*0400*/  FADD R9, R0, 1 ;  /* 0x3f80000000097421 */ /* 0x008fcc0000000000 */
[----:B------:R-:W0:Y:S01]  /*0410*/  MUFU.RCP R9, R9 ;  /* 0x0000000900097308 */ /* 0x000e220000001000 */
[----:B------:R-:W-:Y:S01]  /*0420*/  FFMA R12, R11, R22, -0.052303962409496307373 ;  /* 0xbd563cae0b0c7423 */ /* 0x000fe20000000016 */
[----:B------:R-:W-:-:S03]  /*0430*/  FSETP.GE.AND P2, PT, |R8|, 0.60000002384185791016, PT ;  /* 0x3f19999a0800780b */ /* 0x000fc60003f46200 */
[----:B------:R-:W-:Y:S01]  /*0440*/  FFMA R12, R11, R12, 0.1331529766321182251 ;  /* 0x3e0859410b0c7423 */ /* 0x000fe2000000000c */
[----:B------:R-:W-:-:S03]  /*0450*/  FSETP.GE.AND P1, PT, |R8|, 9.010913848876953125, PT ;  /* 0x41102cb40800780b */ /* 0x000fc60003f26200 */
[----:B------:R-:W-:Y:S01]  /*0460*/  FFMA R0, R11, R12, -0.33332768082618713379 ;  /* 0xbeaaa9ed0b007423 */ /* 0x000fe2000000000c */
[----:B0-----:R-:W-:-:S03]  /*0470*/  FFMA R10, R9, -2, R20 ;  /* 0xc0000000090a7823 */ /* 0x001fc60000000014 */
[----:B------:R-:W-:Y:S02]  /*0480*/  FFMA R11, R11, R0, RZ ;  /* 0x000000000b0b7223 */ /* 0x000fe400000000ff */
[----:B-1----:R-:W-:-:S04]  /*0490*/  FSEL R35, R10, 1, !P1 ;  /* 0x3f8000000a237808 */ /* 0x002fc80004800000 */
[--C-:B------:R-:W-:Y:S01]  /*04a0*/  LOP3.LUT R35, R35, 0x80000000, R8.reuse, 0xb8, !PT ;  /* 0x8000000023237812 */ /* 0x100fe200078eb808 */
[----:B------:R-:W-:-:S04]  /*04b0*/  @!P2 FFMA R35, R8, R11, R8 ;  /* 0x0000000b0823a223 */ /* 0x000fc80000000008 */
[----:B------:R-:W0:Y:S01]  /*04c0*/  F2F.F64.F32 R8, R35 ;  /* 0x0000002300087310 */ /* 0x000e220000201800 */
[----:B------:R-:W-:Y:S01]  /*04d0*/  MOV R0, 0x530 ;  /* 0x0000053000007802 */ /* 0x000fe20000000f00 */
[----:B0-----:R-:W-:-:S10]  /*04e0*/  DADD R10, -RZ, |R8| ;  /* 0x00000000ff0a7229 */ /* 0x001fd40000000508 */
[----:B------:R-:W-:Y:S01]  /*04f0*/  IMAD.MOV.U32 R16, RZ, RZ, R10 ;  /* 0x000000ffff107224 */ /* 0x000fe200078e000a */
[----:B------:R-:W-:Y:S01]  /*0500*/  MOV R37, R11 ;  /* 0x0000000b00257202 */ /* 0x000fe20000000f00 */
[----:B--2---:R-:W-:-:S07]  /*0510*/  @P0 FADD R36, RZ, R18 ;  /* 0x00000012ff240221 */ /* 0x004fce0000000000 */
[----:B-----5:R-:W-:Y:S05]  /*0520*/  CALL.REL.NOINC `($_Z14elementWise_bpiiPfS_S_S_S_S_S_S_S_b$__internal_accurate_pow) ;  /* 0x0000000400347944 */ /* 0x020fea0003c00000 */
[----:B------:R-:W-:Y:S05]  /*0530*/  BSYNC.RECONVERGENT B0 ;  /* 0x0000000000007941 */ /* 0x000fea0003800200 */
.L_x_0:
[----:B------:R-:W-:Y:S01]  /*0540*/  DADD R10, R8, 2 ;  /* 0x40000000080a7429 */ /* 0x000fe20000000000 */
[----:B------:R-:W-:Y:S01]  /*0550*/  FSETP.NEU.AND P0, PT, R35, RZ, PT ;  /* 0x000000ff2300720b */ /* 0x000fe20003f0d000 */
[----:B------:R-:W-:Y:S08]  /*0560*/  BSSY.RECONVERGENT B0, `(.L_x_1) ;  /* 0x000000c000007945 */ /* 0x000ff00003800200 */
[----:B------:R-:W-:-:S02]  /*0570*/  LOP3.LUT R0, R11, 0x7ff00000, RZ, 0xc0, !PT ;  /* 0x7ff000000b007812 */ /* 0x000fc400078ec0ff */
[----:B------:R0:W1:Y:S02]  /*0580*/  F2F.F64.F32 R10, R32 ;  /* 0x00000020000a7310 */ /* 0x0000640000201800 */
[----:B------:R-:W-:Y:S02]  /*0590*/  ISETP.NE.AND P1, PT, R0, 0x7ff00000, PT ;  /* 0x7ff000000000780c */ /* 0x000fe40003f25270 */
[----:B------:R-:W-:-:S11]  /*05a0*/  @!P0 CS2R R14, SRZ ;  /* 0x00000000000e8805 */ /* 0x000fd6000001ff00 */
[----:B01----:R-:W-:Y:S05]  /*05b0*/  @P1 BRA `(.L_x_2) ;  /* 0x0000000000181947 */ /* 0x003fea0003800000 */
[----:B------:R-:W-:-:S13]  /*05c0*/  FSETP.NAN.AND P0, PT, R35, R35, PT ;  /* 0x000000232300720b */ /* 0x000fda0003f08000 */
[----:B------:R-:W-:Y:S01]  /*05d0*/  @P0 DADD R14, R8, 2 ;  /* 0x40000000080e0429 */ /* 0x000fe20000000000 */
[----:B------:R-:W-:Y:S10]  /*05e0*/  @P0 BRA `(.L_x_2) ;  /* 0x00000000000c0947 */ /* 0x000ff40003800000 */
[----:B------:R-:W-:-:S14]  /*05f0*/  DSETP.NEU.AND P0, PT, |R8|, +INF , PT ;  /* 0x7ff000000800742a */ /* 0x000fdc0003f0d200 */
[----:B------:R-:W-:Y:S01]  /*0600*/  @!P0 IMAD.MOV.U32 R14, RZ, RZ, 0x0 ;  /* 0x00000000ff0e8424 */ /* 0x000fe200078e00ff */
[----:B------:R-:W-:-:S07]  /*0610*/  @!P0 MOV R15, 0x7ff00000 ;  /* 0x7ff00000000f8802 */ /* 0x000fce0000000f00 */
.L_x_2:
[----:B------:R-:W-:Y:S05]  /*0620*/  BSYNC.RECONVERGENT B0 ;  /* 0x0000000000007941 */ /* 0x000fea0003800200 */
.L_x_1:
[----:B------:R-:W-:Y:S01]  /*0630*/  DADD R14, -R14, 1 ;  /* 0x3ff000000e0e7429 */ /* 0x000fe20000000100 */
[----:B------:R-:W-:Y:S01]  /*0640*/  FSETP.NEU.AND P0, PT, R35, 1, PT ;  /* 0x3f8000002300780b */ /* 0x000fe20003f0d000 */
[----:B------:R-:W-:Y:S01]  /*0650*/  DADD R8, -RZ, |R10| ;  /* 0x00000000ff087229 */ /* 0x000fe2000000050a */
[----:B------:R-:W-:Y:S01]  /*0660*/  FMUL R0, R33, R34 ;  /* 0x0000002221007220 */ /* 0x000fe20000400000 */
[----:B------:R-:W-:Y:S06]  /*0670*/  BSSY.RECONVERGENT B0, `(.L_x_3) ;  /* 0x0000008000007945 */ /* 0x000fec0003800200 */
[----:B------:R-:W0:Y:S02]  /*0680*/  F2F.F32.F64 R14, R14 ;  /* 0x0000000e000e7310 */ /* 0x000e240000301000 */
[----:B------:R-:W-:Y:S01]  /*0690*/  MOV R37, R9 ;  /* 0x0000000900257202 */ /* 0x000fe20000000f00 */
[----:B------:R-:W-:Y:S01]  /*06a0*/  IMAD.MOV.U32 R16, RZ, RZ, R8 ;  /* 0x000000ffff107224 */ /* 0x000fe200078e0008 */
[----:B0-----:R-:W-:-:S05]  /*06b0*/  FSEL R13, R14, RZ, P0 ;  /* 0x000000ff0e0d7208 */ /* 0x001fca0000000000 */
[----:B------:R-:W-:Y:S01]  /*06c0*/  FFMA R9, R13, R0, R36 ;  /* 0x000000000d097223 */ /* 0x000fe20000000024 */
[----:B------:R-:W-:-:S07]  /*06d0*/  MOV R0, 0x6f0 ;  /* 0x000006f000007802 */ /* 0x000fce0000000f00 */
[----:B------:R-:W-:Y:S05]  /*06e0*/  CALL.REL.NOINC `($_Z14elementWise_bpiiPfS_S_S_S_S_S_S_S_b$__internal_accurate_pow) ;  /* 0x0000000000c47944 */ /* 0x000fea0003c00000 */
[----:B------:R-:W-:Y:S05]  /*06f0*/  BSYNC.RECONVERGENT B0 ;  /* 0x0000000000007941 */ /* 0x000fea0003800200 */
.L_x_3:
[----:B------:R-:W0:Y:S01]  /*0700*/  LDC.64 R12, c[0x0][0x398] ;  /* 0x0000e600ff0c7b82 */ /* 0x000e220000000a00 */
[----:B------:R-:W-:Y:S01]  /*0710*/  FADD R19, -R4, 1 ;  /* 0x3f80000004137421 */ /* 0x000fe20000000100 */
[----:B------:R-:W-:-:S03]  /*0720*/  FMUL R0, R32, R9 ;  /* 0x0000000920007220 */ /* 0x000fc60000400000 */
[----:B------:R-:W-:-:S03]  /*0730*/  FMUL R19, R4, R19 ;  /* 0x0000001304137220 */ /* 0x000fc60000400000 */
[----:B------:R-:W1:Y:S01]  /*0740*/  LDC.64 R16, c[0x0][0x3b8] ;  /* 0x0000ee00ff107b82 */ /* 0x000e620000000a00 */
[----:B------:R-:W-:Y:S01]  /*0750*/  FMUL R21, R0, R19 ;  /* 0x0000001300157220 */ /* 0x000fe20000400000 */
[----:B0-----:R-:W-:-:S05]  /*0760*/  IMAD.WIDE R12, R2, 0x4, R12 ;  /* 0x00000004020c7825 */ /* 0x001fca00078e020c */
[----:B------:R0:W-:Y:S01]  /*0770*/  STG.E desc[UR4][R12.64], R21 ;  /* 0x000000150c007986 */ /* 0x0001e2000c101904 */
[----:B-1----:R-:W-:Y:S02]  /*0780*/  IMAD.WIDE R18, R3, 0x4, R16 ;  /* 0x0000000403127825 */ /* 0x002fe400078e0210 */
[----:B------:R-:W1:Y:S04]  /*0790*/  LDC R3, c[0x0][0x380] ;  /* 0x0000e000ff037b82 */ /* 0x000e680000000800 */
[----:B------:R0:W5:Y:S01]  /*07a0*/  LDG.E R18, desc[UR4][R18.64] ;  /* 0x0000000412127981 */ /* 0x000162000c1e1900 */
[----:B------:R-:W-:Y:S01]  /*07b0*/  DADD R16, R10, 2 ;  /* 0x400000000a107429 */ /* 0x000fe20000000000 */
[----:B------:R-:W-:Y:S01]  /*07c0*/  FSETP.NEU.AND P0, PT, R32, RZ, PT ;  /* 0x000000ff2000720b */ /* 0x000fe20003f0d000 */
[----:B------:R-:W-:Y:S08]  /*07d0*/  BSSY.RECONVERGENT B0, `(.L_x_4) ;  /* 0x000000b000007945 */ /* 0x000ff00003800200 */
[----:B------:R-:W-:-:S04]  /*07e0*/  LOP3.LUT R16, R17, 0x7ff00000, RZ, 0xc0, !PT ;  /* 0x7ff0000011107812 */ /* 0x000fc800078ec0ff */
[----:B------:R-:W-:Y:S02]  /*07f0*/  ISETP.NE.AND P1, PT, R16, 0x7ff00000, PT ;  /* 0x7ff000001000780c */ /* 0x000fe40003f25270 */
[----:B------:R-:W-:-:S11]  /*0800*/  @!P0 CS2R R14, SRZ ;  /* 0x00000000000e8805 */ /* 0x000fd6000001ff00 */
[----:B0-----:R-:W-:Y:S05]  /*0810*/  @P1 BRA `(.L_x_5) ;  /* 0x0000000000181947 */ /* 0x001fea0003800000 */
[----:B------:R-:W-:-:S13]  /*0820*/  FSETP.NAN.AND P0, PT, R32, R32, PT ;  /* 0x000000202000720b */ /* 0x000fda0003f08000 */
[----:B------:R-:W-:Y:S01]  /*0830*/  @P0 DADD R14, R10, 2 ;  /* 0x400000000a0e0429 */ /* 0x000fe20000000000 */
[----:B------:R-:W-:Y:S10]  /*0840*/  @P0 BRA `(.L_x_5) ;  /* 0x00000000000c0947 */ /* 0x000ff40003800000 */
[----:B------:R-:W-:-:S14]  /*0850*/  DSETP.NEU.AND P0, PT, |R10|, +INF , PT ;  /* 0x7ff000000a00742a */ /* 0x000fdc0003f0d200 */
[----:B------:R-:W-:Y:S01]  /*0860*/  @!P0 IMAD.MOV.U32 R14, RZ, RZ, 0x0 ;  /* 0x00000000ff0e8424 */ /* 0x000fe200078e00ff */
[----:B------:R-:W-:-:S07]  /*0870*/  @!P0 MOV R15, 0x7ff00000 ;  /* 0x7ff00000000f8802 */ /* 0x000fce0000000f00 */
.L_x_5:
[----:B------:R-:W-:Y:S05]  /*0880*/  BSYNC.RECONVERGENT B0 ;  /* 0x0000000000007941 */ /* 0x000fea0003800200 */
.L_x_4:
[----:B------:R-:W-:Y:S01]  /*0890*/  DADD R14, -R14, 1 ;  /* 0x3ff000000e0e7429 */ /* 0x000fe20000000100 */
[----:B-1----:R-:W-:-:S04]  /*08a0*/  IMAD.WIDE R12, R3, 0x4, R12 ;  /* 0x00000004030c7825 */ /* 0x002fc800078e020c */
[----:B------:R-:W-:Y:S01]  /*08b0*/  FADD R0, -R5, 1 ;  /* 0x3f80000005007421 */ /* 0x000fe20000000100 */
[----:B------:R-:W-:Y:S01]  /*08c0*/  FSETP.NEU.AND P0, PT, R32, 1, PT ;  /* 0x3f8000002000780b */ /* 0x000fe20003f0d000 */
[----:B------:R-:W-:Y:S01]  /*08d0*/  FADD R2, -R33, 1 ;  /* 0x3f80000021027421 */ /* 0x000fe20000000100 */
[----:B-----5:R-:W-:Y:S01]  /*08e0*/  FMUL R18, R9, R18 ;  /* 0x0000001209127220 */ /* 0x020fe20000400000 */
[----:B------:R-:W-:Y:S01]  /*08f0*/  FMUL R17, R5, R0 ;  /* 0x0000000005117220 */ /* 0x000fe20000400000 */
[----:B------:R-:W-:-:S04]  /*0900*/  IMAD.WIDE R10, R3, 0x4, R12 ;  /* 0x00000004030a7825 */ /* 0x000fc800078e020c */
[----:B------:R-:W-:Y:S01]  /*0910*/  FMUL R35, R34, R35 ;  /* 0x0000002322237220 */ /* 0x000fe20000400000 */
[----:B------:R-:W-:Y:S01]  /*0920*/  FMUL R2, R33, R2 ;  /* 0x0000000221027220 */ /* 0x000fe20000400000 */
[----:B------:R0:W1:Y:S01]  /*0930*/  F2F.F32.F64 R14, R14 ;  /* 0x0000000e000e7310 */ /* 0x0000620000301000 */
[----:B------:R-:W-:Y:S01]  /*0940*/  FMUL R17, R18, R17 ;  /* 0x0000001112117220 */ /* 0x000fe20000400000 */
[----:B------:R-:W-:Y:S01]  /*0950*/  FMUL R5, R5, R9 ;  /* 0x0000000905057220 */ /* 0x000fe20000400000 */
[----:B------:R-:W-:Y:S01]  /*0960*/  FMUL R35, R2, R35 ;  /* 0x0000002302237220 */ /* 0x000fe20000400000 */
[----:B------:R-:W-:Y:S02]  /*0970*/  IMAD.WIDE R2, R3, 0x4, R10 ;  /* 0x0000000403027825 */ /* 0x000fe400078e020a */
[----:B------:R-:W-:Y:S02]  /*0980*/  STG.E desc[UR4][R12.64], R17 ;  /* 0x000000110c007986 */ /* 0x000fe4000c101904 */
[----:B0-----:R-:W-:Y:S01]  /*0990*/  FMUL R15, R4, R9 ;  /* 0x00000009040f7220 */ /* 0x001fe20000400000 */
[----:B-1----:R-:W-:-:S05]  /*09a0*/  FSEL R0, R14, RZ, P0 ;  /* 0x000000ff0e007208 */ /* 0x002fca0000000000 */
[----:B------:R-:W-:-:S05]  /*09b0*/  FMUL R15, R0, R15 ;  /* 0x0000000f000f7220 */ /* 0x000fca0000400000 */
[----:B------:R-:W-:Y:S04]  /*09c0*/  STG.E desc[UR4][R10.64], R15 ;  /* 0x0000000f0a007986 */ /* 0x000fe8000c101904 */
[----:B------:R-:W-:Y:S04]  /*09d0*/  STG.E desc[UR4][R2.64], R35 ;  /* 0x0000002302007986 */ /* 0x000fe8000c101904 */
[----:B------:R-:W-:Y:S01]  /*09e0*/  STG.E desc[UR4][R6.64], R5 ;  /* 0x0000000506007986 */ /* 0x000fe2000c101904 */
[----:B------:R-:W-:Y:S05]  /*09f0*/  EXIT ;  /* 0x000000000000794d */ /* 0x000fea0003800000 */
        .type           $_Z14elementWise_bpiiPfS_S_S_S_S_S_S_S_b$__internal_accurate_pow,@function
        .size           $_Z14elementWise_bpiiPfS_S_S_S_S_S_S_S_b$__internal_accurate_pow,(.L_x_49 - $_Z14elementWise_bpiiPfS_S_S_S_S_S_S_S_b$__internal_accurate_pow)
$_Z14elementWise_bpiiPfS_S_S_S_S_S_S_S_b$__internal_accurate_pow:
[----:B------:R-:W-:Y:S01]  /*0a00*/  ISETP.GT.U32.AND P0, PT, R37, 0xfffff, PT ;  /* 0x000fffff2500780c */ /* 0x000fe20003f04070 */
[--C-:B------:R-:W-:Y:S01]  /*0a10*/  IMAD.MOV.U32 R12, RZ, RZ, R16.reuse ;  /* 0x000000ffff0c7224 */ /* 0x100fe200078e0010 */
[----:B------:R-:W-:Y:S01]  /*0a20*/  MOV R13, R37 ;  /* 0x00000025000d7202 */ /* 0x000fe20000000f00 */
[--C-:B------:R-:W-:Y:S01]  /*0a30*/  IMAD.MOV.U32 R14, RZ, RZ, R37.reuse ;  /* 0x000000ffff0e7224 */ /* 0x100fe200078e0025 */
[----:B------:R-:W-:Y:S01]  /*0a40*/  UMOV UR6, 0x7d2cafe2 ;  /* 0x7d2cafe200067882 */ /* 0x000fe20000000000 */
[----:B------:R-:W-:Y:S01]  /*0a50*/  IMAD.MOV.U32 R18, RZ, RZ, R16 ;  /* 0x000000ffff127224 */ /* 0x000fe200078e0010 */
[----:B------:R-:W-:Y:S01]  /*0a60*/  MOV R16, 0x41ad3b5a ;  /* 0x41ad3b5a00107802 */ /* 0x000fe20000000f00 */
[----:B------:R-:W-:Y:S01]  /*0a70*/  IMAD.MOV.U32 R17, RZ, RZ, 0x3ed0f5d2 ;  /* 0x3ed0f5d2ff117424 */ /* 0x000fe200078e00ff */
[----:B------:R-:W-:Y:S01]  /*0a80*/  UMOV UR7, 0x3eb0f5ff ;  /* 0x3eb0f5ff00077882 */ /* 0x000fe20000000000 */
[----:B------:R-:W-:Y:S01]  /*0a90*/  SHF.R.U32.HI R37, RZ, 0x14, R37 ;  /* 0x00000014ff257819 */ /* 0x000fe20000011625 */
[----:B------:R-:W-:Y:S01]  /*0aa0*/  UMOV UR8, 0x3b39803f ;  /* 0x3b39803f00087882 */ /* 0x000fe20000000000 */
[----:B------:R-:W-:-:S02]  /*0ab0*/  UMOV UR9, 0x3c7abc9e ;  /* 0x3c7abc9e00097882 */ /* 0x000fc40000000000 */
[----:B------:R-:W-:-:S10]  /*0ac0*/  @!P0 DMUL R12, R12, 1.80143985094819840000e+16 ;  /* 0x435000000c0c8828 */ /* 0x000fd40000000000 */
[----:B------:R-:W-:Y:S02]  /*0ad0*/  @!P0 MOV R14, R13 ;  /* 0x0000000d000e8202 */ /* 0x000fe40000000f00 */
[----:B------:R-:W-:Y:S02]  /*0ae0*/  @!P0 MOV R18, R12 ;  /* 0x0000000c00128202 */ /* 0x000fe40000000f00 */
[----:B------:R-:W-:Y:S02]  /*0af0*/  LOP3.LUT R14, R14, 0x800fffff, RZ, 0xc0, !PT ;  /* 0x800fffff0e0e7812 */ /* 0x000fe400078ec0ff */
[----:B------:R-:W-:Y:S01]  /*0b00*/  @!P0 LEA.HI R37, R13, 0xffffffca, RZ, 0xc ;  /* 0xffffffca0d258811 */ /* 0x000fe200078f60ff */
[----:B------:R-:W-:Y:S01]  /*0b10*/  HFMA2 R13, -RZ, RZ, 3.59375, 0 ;  /* 0x43300000ff0d7431 */ /* 0x000fe200000001ff */
[----:B------:R-:W-:Y:S01]  /*0b20*/  LOP3.LUT R19, R14, 0x3ff00000, RZ, 0xfc, !PT ;  /* 0x3ff000000e137812 */ /* 0x000fe200078efcff */
[----:B------:R-:W-:Y:S01]  /*0b30*/  IMAD.MOV.U32 R14, RZ, RZ, RZ ;  /* 0x000000ffff0e7224 */ /* 0x000fe200078e00ff */
[----:B------:R-:W-:-:S02]  /*0b40*/  IADD3 R12, PT, PT, R37, -0x3ff, RZ ;  /* 0xfffffc01250c7810 */ /* 0x000fc40007ffe0ff */
[----:B------:R-:W-:-:S13]  /*0b50*/  ISETP.GE.U32.AND P1, PT, R19, 0x3ff6a09f, PT ;  /* 0x3ff6a09f1300780c */ /* 0x000fda0003f26070 */
[----:B------:R-:W-:Y:S02]  /*0b60*/  @P1 VIADD R15, R19, 0xfff00000 ;  /* 0xfff00000130f1836 */ /* 0x000fe40000000000 */
[----:B------:R-:W-:-:S03]  /*0b70*/  @P1 VIADD R12, R37, 0xfffffc02 ;  /* 0xfffffc02250c1836 */ /* 0x000fc60000000000 */
[----:B------:R-:W-:Y:S02]  /*0b80*/  @P1 MOV R19, R15 ;  /* 0x0000000f00131202 */ /* 0x000fe40000000f00 */
[----:B------:R-:W-:-:S04]  /*0b90*/  LOP3.LUT R12, R12, 0x80000000, RZ, 0x3c, !PT ;  /* 0x800000000c0c7812 */ /* 0x000fc800078e3cff */
[C---:B------:R-:W-:Y:S02]  /*0ba0*/  DADD R20, R18.reuse, 1 ;  /* 0x3ff0000012147429 */ /* 0x040fe40000000000 */
[----:B------:R-:W-:-:S04]  /*0bb0*/  DADD R18, R18, -1 ;  /* 0xbff0000012127429 */ /* 0x000fc80000000000 */
[----:B------:R-:W0:Y:S02]  /*0bc0*/  MUFU.RCP64H R15, R21 ;  /* 0x00000015000f7308 */ /* 0x000e240000001800 */
[----:B0-----:R-:W-:-:S08]  /*0bd0*/  DFMA R28, -R20, R14, 1 ;  /* 0x3ff00000141c742b */ /* 0x001fd0000000010e */
[----:B------:R-:W-:-:S08]  /*0be0*/  DFMA R28, R28, R28, R28 ;  /* 0x0000001c1c1c722b */ /* 0x000fd0000000001c */
[----:B------:R-:W-:-:S08]  /*0bf0*/  DFMA R28, R14, R28, R14 ;  /* 0x0000001c0e1c722b */ /* 0x000fd0000000000e */
[----:B------:R-:W-:-:S08]  /*0c00*/  DMUL R14, R18, R28 ;  /* 0x0000001c120e7228 */ /* 0x000fd00000000000 */
[----:B------:R-:W-:-:S08]  /*0c10*/  DFMA R14, R18, R28, R14 ;  /* 0x0000001c120e722b */ /* 0x000fd0000000000e */
[----:B------:R-:W-:Y:S02]  /*0c20*/  DMUL R26, R14, R14 ;  /* 0x0000000e0e1a7228 */ /* 0x000fe40000000000 */
[----:B------:R-:W-:-:S06]  /*0c30*/  DADD R20, R18, -R14 ;  /* 0x0000000012147229 */ /* 0x000fcc000000080e */
[----:B------:R-:W-:Y:S01]  /*0c40*/  DFMA R16, R26, UR6, R16 ;  /* 0x000000061a107c2b */ /* 0x000fe20008000010 */
[----:B------:R-:W-:Y:S01]  /*0c50*/  UMOV UR6, 0x75488a3f ;  /* 0x75488a3f00067882 */ /* 0x000fe20000000000 */
[----:B------:R-:W-:Y:S01]  /*0c60*/  UMOV UR7, 0x3ef3b20a ;  /* 0x3ef3b20a00077882 */ /* 0x000fe20000000000 */
[----:B------:R-:W-:-:S05]  /*0c70*/  DADD R20, R20, R20 ;  /* 0x0000000014147229 */ /* 0x000fca0000000014 */
[----:B------:R-:W-:Y:S01]  /*0c80*/  DFMA R24, R26, R16, UR6 ;  /* 0x000000061a187e2b */ /* 0x000fe20008000010 */
[----:B------:R-:W-:Y:S01]  /*0c90*/  UMOV UR6, 0xe4faecd5 ;  /* 0xe4faecd500067882 */ /* 0x000fe20000000000 */
[----:B------:R-:W-:Y:S01]  /*0ca0*/  UMOV UR7, 0x3f1745cd ;  /* 0x3f1745cd00077882 */ /* 0x000fe20000000000 */
[-C--:B------:R-:W-:Y:S02]  /*0cb0*/  DFMA R20, R18, -R14.reuse, R20 ;  /* 0x8000000e1214722b */ /* 0x080fe40000000014 */
[----:B------:R-:W-:-:S03]  /*0cc0*/  DMUL R18, R14, R14 ;  /* 0x0000000e0e127228 */ /* 0x000fc60000000000 */
[----:B------:R-:W-:Y:S01]  /*0cd0*/  DFMA R24, R26, R24, UR6 ;  /* 0x000000061a187e2b */ /* 0x000fe20008000018 */
[----:B------:R-:W-:Y:S01]  /*0ce0*/  UMOV UR6, 0x258a578b ;  /* 0x258a578b00067882 */ /* 0x000fe20000000000 */
[----:B------:R-:W-:Y:S01]  /*0cf0*/  UMOV UR7, 0x3f3c71c7 ;  /* 0x3f3c71c700077882 */ /* 0x000fe20000000000 */
[----:B------:R-:W-:-:S05]  /*0d00*/  DMUL R20, R28, R20 ;  /* 0x000000141c147228 */ /* 0x000fca0000000000 */
[----:B------:R-:W-:Y:S01]  /*0d10*/  DFMA R24, R26, R24, UR6 ;  /* 0x000000061a187e2b */ /* 0x000fe20008000018 */
[----:B------:R-:W-:Y:S01]  /*0d20*/  UMOV UR6, 0x9242b910 ;  /* 0x9242b91000067882 */ /* 0x000fe20000000000 */
[----:B------:R-:W-:-:S03]  /*0d30*/  UMOV UR7, 0x3f624924 ;  /* 0x3f62492400077882 */ /* 0x000fc60000000000 */
[----:B------:R-:W-:Y:S01]  /*0d40*/  IADD3 R31, PT, PT, R21, 0x100000, RZ ;  /* 0x00100000151f7810 */ /* 0x000fe20007ffe0ff */
[----:B------:R-:W-:Y:S02]  /*0d50*/  IMAD.MOV.U32 R30, RZ, RZ, R20 ;  /* 0x000000ffff1e7224 */ /* 0x000fe400078e0014 */
[----:B------:R-:W-:Y:S01]  /*0d60*/  DFMA R24, R26, R24, UR6 ;  /* 0x000000061a187e2b */ /* 0x000fe20008000018 */
[----:B------:R-:W-:Y:S01]  /*0d70*/  UMOV UR6, 0x99999dfb ;  /* 0x99999dfb00067882 */ /* 0x000fe20000000000 */
[----:B------:R-:W-:-:S06]  /*0d80*/  UMOV UR7, 0x3f899999 ;  /* 0x3f89999900077882 */ /* 0x000fcc0000000000 */
[----:B------:R-:W-:Y:S01]  /*0d90*/  DFMA R24, R26, R24, UR6 ;  /* 0x000000061a187e2b */ /* 0x000fe20008000018 */
[----:B------:R-:W-:Y:S01]  /*0da0*/  UMOV UR6, 0x55555555 ;  /* 0x5555555500067882 */ /* 0x000fe20000000000 */
[----:B------:R-:W-:-:S06]  /*0db0*/  UMOV UR7, 0x3fb55555 ;  /* 0x3fb5555500077882 */ /* 0x000fcc0000000000 */
[----:B------:R-:W-:-:S08]  /*0dc0*/  DFMA R16, R26, R24, UR6 ;  /* 0x000000061a107e2b */ /* 0x000fd00008000018 */
[----:B------:R-:W-:Y:S01]  /*0dd0*/  DADD R22, -R16, UR6 ;  /* 0x0000000610167e29 */ /* 0x000fe20008000100 */
[----:B------:R-:W-:Y:S01]  /*0de0*/  UMOV UR6, 0xb9e7b0 ;  /* 0x00b9e7b000067882 */ /* 0x000fe20000000000 */
[----:B------:R-:W-:-:S06]  /*0df0*/  UMOV UR7, 0x3c46a4cb ;  /* 0x3c46a4cb00077882 */ /* 0x000fcc0000000000 */
[----:B------:R-:W-:Y:S02]  /*0e00*/  DFMA R26, R26, R24, R22 ;  /* 0x000000181a1a722b */ /* 0x000fe40000000016 */
[C---:B------:R-:W-:Y:S02]  /*0e10*/  DMUL R22, R14.reuse, R18 ;  /* 0x000000120e167228 */ /* 0x040fe40000000000 */
[----:B------:R-:W-:-:S04]  /*0e20*/  DFMA R24, R14, R14, -R18 ;  /* 0x0000000e0e18722b */ /* 0x000fc80000000812 */
[----:B------:R-:W-:Y:S01]  /*0e30*/  DADD R26, R26, -UR6 ;  /* 0x800000061a1a7e29 */ /* 0x000fe20008000000 */
[----:B------:R-:W-:Y:S01]  /*0e40*/  UMOV UR6, 0x80000000 ;  /* 0x8000000000067882 */ /* 0x000fe20000000000 */
[C---:B------:R-:W-:Y:S01]  /*0e50*/  DFMA R28, R14.reuse, R18, -R22 ;  /* 0x000000120e1c722b */ /* 0x040fe20000000816 */
[----:B------:R-:W-:Y:S01]  /*0e60*/  UMOV UR7, 0x43300000 ;  /* 0x4330000000077882 */ /* 0x000fe20000000000 */
[----:B------:R-:W-:Y:S02]  /*0e70*/  DFMA R24, R14, R30, R24 ;  /* 0x0000001e0e18722b */ /* 0x000fe40000000018 */
[----:B------:R-:W-:Y:S01]  /*0e80*/  DADD R12, R12, -UR6 ;  /* 0x800000060c0c7e29 */ /* 0x000fe20008000000 */
[----:B------:R-:W-:Y:S01]  /*0e90*/  UMOV UR6, 0xfefa39ef ;  /* 0xfefa39ef00067882 */ /* 0x000fe20000000000 */
[----:B------:R-:W-:Y:S02]  /*0ea0*/  UMOV UR7, 0x3fe62e42 ;  /* 0x3fe62e4200077882 */ /* 0x000fe40000000000 */
[----:B------:R-:W-:-:S02]  /*0eb0*/  DFMA R28, R20, R18, R28 ;  /* 0x00000012141c722b */ /* 0x000fc4000000001c */
[----:B------:R-:W-:-:S06]  /*0ec0*/  DADD R18, R16, R26 ;  /* 0x0000000010127229 */ /* 0x000fcc000000001a */
[----:B------:R-:W-:Y:S02]  /*0ed0*/  DFMA R28, R14, R24, R28 ;  /* 0x000000180e1c722b */ /* 0x000fe4000000001c */
[----:B------:R-:W-:Y:S02]  /*0ee0*/  DMUL R24, R18, R22 ;  /* 0x0000001612187228 */ /* 0x000fe40000000000 */
[----:B------:R-:W-:-:S06]  /*0ef0*/  DADD R30, R16, -R18 ;  /* 0x00000000101e7229 */ /* 0x000fcc0000000812 */
[----:B------:R-:W-:Y:S02]  /*0f00*/  DFMA R16, R18, R22, -R24 ;  /* 0x000000161210722b */ /* 0x000fe40000000818 */
[----:B------:R-:W-:-:S06]  /*0f10*/  DADD R30, R26, R30 ;  /* 0x000000001a1e7229 */ /* 0x000fcc000000001e */
[----:B------:R-:W-:-:S08]  /*0f20*/  DFMA R16, R18, R28, R16 ;  /* 0x0000001c1210722b */ /* 0x000fd00000000010 */
[----:B------:R-:W-:-:S08]  /*0f30*/  DFMA R22, R30, R22, R16 ;  /* 0x000000161e16722b */ /* 0x000fd00000000010 */
[----:B------:R-:W-:-:S08]  /*0f40*/  DADD R18, R24, R22 ;  /* 0x0000000018127229 */ /* 0x000fd00000000016 */
[--C-:B------:R-:W-:Y:S02]  /*0f50*/  DADD R16, R14, R18.reuse ;  /* 0x000000000e107229 */ /* 0x100fe40000000012 */
[----:B------:R-:W-:-:S06]  /*0f60*/  DADD R24, R24, -R18 ;  /* 0x0000000018187229 */ /* 0x000fcc0000000812 */
[----:B------:R-:W-:Y:S02]  /*0f70*/  DADD R14, R14, -R16 ;  /* 0x000000000e0e7229 */ /* 0x000fe40000000810 */
[----:B------:R-:W-:-:S06]  /*0f80*/  DADD R24, R22, R24 ;  /* 0x0000000016187229 */ /* 0x000fcc0000000018 */
[----:B------:R-:W-:-:S08]  /*0f90*/  DADD R14, R18, R14 ;  /* 0x00000000120e7229 */ /* 0x000fd0000000000e */
[----:B------:R-:W-:-:S08]  /*0fa0*/  DADD R14, R24, R14 ;  /* 0x00000000180e7229 */ /* 0x000fd0000000000e */
[----:B------:R-:W-:-:S08]  /*0fb0*/  DADD R20, R20, R14 ;  /* 0x0000000014147229 */ /* 0x000fd0000000000e */
[----:B------:R-:W-:-:S08]  /*0fc0*/  DADD R14, R16, R20 ;  /* 0x00000000100e7229 */ /* 0x000fd00000000014 */
[--C-:B------:R-:W-:Y:S02]  /*0fd0*/  DFMA R18, R12, UR6, R14.reuse ;  /* 0x000000060c127c2b */ /* 0x100fe4000800000e */
[----:B------:R-:W-:-:S06]  /*0fe0*/  DADD R22, R16, -R14 ;  /* 0x0000000010167229 */ /* 0x000fcc000000080e */
[----:B------:R-:W-:Y:S02]  /*0ff0*/  DFMA R16, R12, -UR6, R18 ;  /* 0x800000060c107c2b */ /* 0x000fe40008000012 */
[----:B------:R-:W-:-:S06]  /*1000*/  DADD R22, R20, R22 ;  /* 0x0000000014167229 */ /* 0x000fcc0000000016 */
[----:B------:R-:W-:-:S08]  /*1010*/  DADD R16, -R14, R16 ;  /* 0x000000000e107229 */ /* 0x000fd00000000110 */
[----:B------:R-:W-:-:S08]  /*1020*/  DADD R14, R22, -R16 ;  /* 0x00000000160e7229 */ /* 0x000fd00000000810 */
[----:B------:R-:W-:-:S08]  /*1030*/  DFMA R14, R12, UR8, R14 ;  /* 0x000000080c0e7c2b */ /* 0x000fd0000800000e */
[----:B------:R-:W-:-:S08]  /*1040*/  DADD R12, R18, R14 ;  /* 0x00000000120c7229 */ /* 0x000fd0000000000e */
[----:B------:R-:W-:Y:S02]  /*1050*/  DADD R18, R18, -R12 ;  /* 0x0000000012127229 */ /* 0x000fe4000000080c */
[----:B------:R-:W-:-:S06]  /*1060*/  DMUL R22, R12, 2 ;  /* 0x400000000c167828 */ /* 0x000fcc0000000000 */
[----:B------:R-:W-:Y:S02]  /*1070*/  DADD R18, R14, R18 ;  /* 0x000000000e127229 */ /* 0x000fe40000000012 */
[----:B------:R-:W-:Y:S01]  /*1080*/  DFMA R20, R12, 2, -R22 ;  /* 0x400000000c14782b */ /* 0x000fe20000000816 */
[----:B------:R-:W-:Y:S01]  /*1090*/  IMAD.MOV.U32 R12, RZ, RZ, 0x652b82fe ;  /* 0x652b82feff0c7424 */ /* 0x000fe200078e00ff */
[----:B------:R-:W-:-:S06]  /*10a0*/  MOV R13, 0x3ff71547 ;  /* 0x3ff71547000d7802 */ /* 0x000fcc0000000f00 */
[----:B------:R-:W-:-:S08]  /*10b0*/  DFMA R20, R18, 2, R20 ;  /* 0x400000001214782b */ /* 0x000fd00000000014 */
[----:B------:R-:W-:-:S08]  /*10c0*/  DADD R14, R22, R20 ;  /* 0x00000000160e7229 */ /* 0x000fd00000000014 */
[----:B------:R-:W-:Y:S02]  /*10d0*/  DFMA R12, R14, R12, 6.75539944105574400000e+15 ;  /* 0x433800000e0c742b */ /* 0x000fe4000000000c */
[----:B------:R-:W-:Y:S01]  /*10e0*/  FSETP.GEU.AND P0, PT, |R15|, 4.1917929649353027344, PT ;  /* 0x4086232b0f00780b */ /* 0x000fe20003f0e200 */
[----:B------:R-:W-:-:S05]  /*10f0*/  DADD R22, R22, -R14 ;  /* 0x0000000016167229 */ /* 0x000fca000000080e */
[----:B------:R-:W-:-:S03]  /*1100*/  DADD R18, R12, -6.75539944105574400000e+15 ;  /* 0xc33800000c127429 */ /* 0x000fc60000000000 */
[----:B------:R-:W-:-:S05]  /*1110*/  DADD R20, R20, R22 ;  /* 0x0000000014147229 */ /* 0x000fca0000000016 */
[----:B------:R-:W-:Y:S01]  /*1120*/  DFMA R16, R18, -UR6, R14 ;  /* 0x8000000612107c2b */ /* 0x000fe2000800000e */
[----:B------:R-:W-:Y:S01]  /*1130*/  UMOV UR6, 0x3b39803f ;  /* 0x3b39803f00067882 */ /* 0x000fe20000000000 */
[----:B------:R-:W-:-:S06]  /*1140*/  UMOV UR7, 0x3c7abc9e ;  /* 0x3c7abc9e00077882 */ /* 0x000fcc0000000000 */
[----:B------:R-:W-:Y:S01]  /*1150*/  DFMA R16, R18, -UR6, R16 ;  /* 0x8000000612107c2b */ /* 0x000fe20008000010 */
[----:B------:R-:W-:Y:S01]  /*1160*/  UMOV UR6, 0x69ce2bdf ;  /* 0x69ce2bdf00067882 */ /* 0x000fe20000000000 */
[----:B------:R-:W-:Y:S01]  /*1170*/  IMAD.MOV.U32 R18, RZ, RZ, -0x35dec16 ;  /* 0xfca213eaff127424 */ /* 0x000fe200078e00ff */
[----:B------:R-:W-:Y:S01]  /*1180*/  MOV R19, 0x3e928af3 ;  /* 0x3e928af300137802 */ /* 0x000fe20000000f00 */
[----:B------:R-:W-:-:S05]  /*1190*/  UMOV UR7, 0x3e5ade15 ;  /* 0x3e5ade1500077882 */ /* 0x000fca0000000000 */
[----:B------:R-:W-:Y:S01]  /*11a0*/  DFMA R18, R16, UR6, R18 ;  /* 0x0000000610127c2b */ /* 0x000fe20008000012 */
[----:B------:R-:W-:Y:S01]  /*11b0*/  UMOV UR6, 0x62401315 ;  /* 0x6240131500067882 */ /* 0x000fe20000000000 */
[----:B------:R-:W-:-:S06]  /*11c0*/  UMOV UR7, 0x3ec71dee ;  /* 0x3ec71dee00077882 */ /* 0x000fcc0000000000 */
[----:B------:R-:W-:Y:S01]  /*11d0*/  DFMA R18, R16, R18, UR6 ;  /* 0x0000000610127e2b */ /* 0x000fe20008000012 */
        /* <DEDUP_REMOVED lines=20> */
[----:B------:R-:W-:-:S08]  /*1320*/  DFMA R18, R16, R18, UR6 ;  /* 0x0000000610127e2b */ /* 0x000fd00008000012 */
[----:B------:R-:W-:-:S08]  /*1330*/  DFMA R18, R16, R18, 1 ;  /* 0x3ff000001012742b */ /* 0x000fd00000000012 */
[----:B------:R-:W-:-:S10]  /*1340*/  DFMA R18, R16, R18, 1 ;  /* 0x3ff000001012742b */ /* 0x000fd40000000012 */
[----:B------:R-:W-:Y:S01]  /*1350*/  IMAD R17, R12, 0x100000, R19 ;  /* 0x001000000c117824 */ /* 0x000fe200078e0213 */
[----:B------:R-:W-:Y:S01]  /*1360*/  MOV R16, R18 ;  /* 0x0000001200107202 */ /* 0x000fe20000000f00 */
[----:B------:R-:W-:Y:S06]  /*1370*/  @!P0 BRA `(.L_x_6) ;  /* 0x0000000000308947 */ /* 0x000fec0003800000 */
[----:B------:R-:W-:Y:S01]  /*1380*/  FSETP.GEU.AND P1, PT, |R15|, 4.2275390625, PT ;  /* 0x408748000f00780b */ /* 0x000fe20003f2e200 */
[C---:B------:R-:W-:Y:S02]  /*1390*/  DADD R16, R14.reuse, +INF ;  /* 0x7ff000000e107429 */ /* 0x040fe40000000000 */
[----:B------:R-:W-:-:S08]  /*13a0*/  DSETP.GEU.AND P0, PT, R14, RZ, PT ;  /* 0x000000ff0e00722a */ /* 0x000fd00003f0e000 */
[----:B------:R-:W-:Y:S02]  /*13b0*/  FSEL R16, R16, RZ, P0 ;  /* 0x000000ff10107208 */ /* 0x000fe40000000000 */
[----:B------:R-:W-:Y:S02]  /*13c0*/  @!P1 LEA.HI R13, R12, R12, RZ, 0x1 ;  /* 0x0000000c0c0d9211 */ /* 0x000fe400078f08ff */
[----:B------:R-:W-:Y:S02]  /*13d0*/  FSEL R17, R17, RZ, P0 ;  /* 0x000000ff11117208 */ /* 0x000fe40000000000 */
[----:B------:R-:W-:-:S04]  /*13e0*/  @!P1 SHF.R.S32.HI R13, RZ, 0x1, R13 ;  /* 0x00000001ff0d9819 */ /* 0x000fc8000001140d */
[----:B------:R-:W-:Y:S01]  /*13f0*/  @!P1 LEA R19, R13, R19, 0x14 ;  /* 0x000000130d139211 */ /* 0x000fe200078ea0ff */
[----:B------:R-:W-:-:S05]  /*1400*/  @!P1 IMAD.IADD R12, R12, 0x1, -R13 ;  /* 0x000000010c0c9824 */ /* 0x000fca00078e0a0d */
[----:B------:R-:W-:Y:S01]  /*1410*/  @!P1 LEA R13, R12, 0x3ff00000, 0x14 ;  /* 0x3ff000000c0d9811 */ /* 0x000fe200078ea0ff */
[----:B------:R-:W-:-:S06]  /*1420*/  @!P1 IMAD.MOV.U32 R12, RZ, RZ, RZ ;  /* 0x000000ffff0c9224 */ /* 0x000fcc00078e00ff */
[----:B------:R-:W-:-:S11]  /*1430*/  @!P1 DMUL R16, R18, R12 ;  /* 0x0000000c12109228 */ /* 0x000fd60000000000 */
.L_x_6:
[----:B------:R-:W-:Y:S01]  /*1440*/  DFMA R20, R20, R16, R16 ;  /* 0x000000101414722b */ /* 0x000fe20000000010 */
[----:B------:R-:W-:Y:S01]  /*1450*/  MOV R12, R0 ;  /* 0x00000000000c7202 */ /* 0x000fe20000000f00 */
[----:B------:R-:W-:Y:S01]  /*1460*/  DSETP.NEU.AND P0, PT, |R16|, +INF , PT ;  /* 0x7ff000001000742a */ /* 0x000fe20003f0d200 */
[----:B------:R-:W-:-:S07]  /*1470*/  MOV R13, 0x0 ;  /* 0x00000000000d7802 */ /* 0x000fce0000000f00 */
[----:B------:R-:W-:Y:S02]  /*1480*/  FSEL R14, R16, R20, !P0 ;  /* 0x00000014100e7208 */ /* 0x000fe40004000000 */
[----:B------:R-:W-:Y:S01]  /*1490*/  FSEL R15, R17, R21, !P0 ;  /* 0x00000015110f7208 */ /* 0x000fe20004000000 */
[----:B------:R-:W-:Y:S06]  /*14a0*/  RET.REL.NODEC R12 `(_Z14elementWise_bpiiPfS_S_S_S_S_S_S_S_b) ;  /* 0xffffffe80cd47950 */ /* 0x000fec0003c3ffff */
.L_x_7:
[----:B------:R-:W-:-:S00]  /*14b0*/  BRA `(.L_x_7) ;  /* 0xfffffffc00fc7947 */ /* 0x000fc0000383ffff */
[----:B------:R-:W-:-:S00]  /*14c0*/  NOP ;  /* 0x0000000000007918 */ /* 0x000fc00000000000 */
        /* <DEDUP_REMOVED lines=11> */
.L_x_49:


//--------------------- .text._Z14elementWise_fpiiPfS_S_S_S_S_S_S_S_S_S_S_b --------------------------
	.section	.text._Z14elementWise_fpiiPfS_S_S_S_S_S_S_S_S_S_S_b,"ax",@progbits
	.align	128
        .global         _Z14elementWise_fpiiPfS_S_S_S_S_S_S_S_S_S_S_b
        .type           _Z14elementWise_fpiiPfS_S_S_S_S_S_S_S_S_S_S_b,@function
        .size           _Z14elementWise_fpiiPfS_S_S_S_S_S_S_S_S_S_S_b,(.L_x_51 - _Z14elementWise_fpiiPfS_S_S_S_S_S_S_S_S_S_S_b)
        .other          _Z14elementWise_fpiiPfS_S_S_S_S_S_S_S_S_S_S_b,@"STO_CUDA_ENTRY STV_DEFAULT"
_Z14elementWise_fpiiPfS_S_S_S_S_S_S_S_S_S_S_b:
.text._Z14elementWise_fpiiPfS_S_S_S_S_S_S_S_S_S_S_b:
        /* <DEDUP_REMOVED lines=10> */
[----:B------:R-:W0:Y:S03]  /*00a0*/  LDCU.64 UR4, c[0x0][0x388] ;  /* 0x00007100ff0477ac */ /* 0x000e260008000a00 */
[----:B------:R-:W1:Y:S01]  /*00b0*/  I2F.RP R0, R7 ;  /* 0x0000000700007306 */ /* 0x000e620000209400 */
[----:B------:R-:W2:Y:S07]  /*00c0*/  LDCU.64 UR6, c[0x0][0x358] ;  /* 0x00006b00ff0677ac */ /* 0x000eae0008000a00 */
[----:B-1----:R-:W1:Y:S01]  /*00d0*/  MUFU.RCP R0, R0 ;  /* 0x0000000000007308 */ /* 0x002e620000001000 */
[----:B0-----:R-:W-:-:S04]  /*00e0*/  UISETP.NE.U32.AND UP0, UPT, UR4, URZ, UPT ;  /* 0x000000ff0400728c */ /* 0x001fc8000bf05070 */
[----:B------:R-:W-:Y:S01]  /*00f0*/  UISETP.NE.AND.EX UP0, UPT, UR5, URZ, UPT, UP0 ;  /* 0x000000ff0500728c */ /* 0x000fe2000bf05300 */
[----:B-1----:R-:W-:-:S04]  /*0100*/  IADD3 R4, PT, PT, R0, 0xffffffe, RZ ;  /* 0x0ffffffe00047810 */ /* 0x002fc80007ffe0ff */
[----:B------:R0:W1:Y:S02]  /*0110*/  F2I.FTZ.U32.TRUNC.NTZ R5, R4 ;  /* 0x0000000400057305 */ /* 0x000064000021f000 */
[----:B0-----:R-:W-:Y:S01]  /*0120*/  HFMA2 R4, -RZ, RZ, 0, 0 ;  /* 0x00000000ff047431 */ /* 0x001fe200000001ff */
[----:B-1----:R-:W-:-:S05]  /*0130*/  IADD3 R2, PT, PT, RZ, -R5, RZ ;  /* 0x80000005ff027210 */ /* 0x002fca0007ffe0ff */
[----:B------:R-:W-:Y:S01]  /*0140*/  IMAD R9, R2, R7, RZ ;  /* 0x0000000702097224 */ /* 0x000fe200078e02ff */
[----:B------:R-:W-:-:S03]  /*0150*/  IABS R2, R3 ;  /* 0x0000000300027213 */ /* 0x000fc60000000000 */
[----:B------:R-:W-:-:S06]  /*0160*/  IMAD.HI.U32 R5, R5, R9, R4 ;  /* 0x0000000905057227 */ /* 0x000fcc00078e0004 */
[----:B------:R-:W-:-:S04]  /*0170*/  IMAD.HI.U32 R5, R5, R2, RZ ;  /* 0x0000000205057227 */ /* 0x000fc800078e00ff */
[----:B------:R-:W-:-:S04]  /*0180*/  IMAD.MOV R0, RZ, RZ, -R5 ;  /* 0x000000ffff007224 */ /* 0x000fc800078e0a05 */
[----:B------:R-:W-:-:S05]  /*0190*/  IMAD R0, R7, R0, R2 ;  /* 0x0000000007007224 */ /* 0x000fca00078e0202 */
[----:B------:R-:W-:-:S13]  /*01a0*/  ISETP.GT.U32.AND P2, PT, R7, R0, PT ;  /* 0x000000000700720c */ /* 0x000fda0003f44070 */
[-C--:B------:R-:W-:Y:S02]  /*01b0*/  @!P2 IADD3 R0, PT, PT, R0, -R7.reuse, RZ ;  /* 0x800000070000a210 */ /* 0x080fe40007ffe0ff */
[----:B------:R-:W-:Y:S02]  /*01c0*/  @!P2 IADD3 R5, PT, PT, R5, 0x1, RZ ;  /* 0x000000010505a810 */ /* 0x000fe40007ffe0ff */
[----:B------:R-:W-:Y:S02]  /*01d0*/  ISETP.GE.U32.AND P0, PT, R0, R7, PT ;  /* 0x000000070000720c */ /* 0x000fe40003f06070 */
[----:B------:R-:W-:Y:S02]  /*01e0*/  LOP3.LUT R0, R3, R6, RZ, 0x3c, !PT ;  /* 0x0000000603007212 */ /* 0x000fe400078e3cff */
[----:B------:R-:W-:Y:S02]  /*01f0*/  ISETP.NE.AND P2, PT, R6, RZ, PT ;  /* 0x000000ff0600720c */ /* 0x000fe40003f45270 */
[----:B------:R-:W-:-:S07]  /*0200*/  ISETP.GE.AND P1, PT, R0, RZ, PT ;  /* 0x000000ff0000720c */ /* 0x000fce0003f26270 */
[----:B------:R-:W-:-:S06]  /*0210*/  @P0 IADD3 R5, PT, PT, R5, 0x1, RZ ;  /* 0x0000000105050810 */ /* 0x000fcc0007ffe0ff */
[----:B------:R-:W-:Y:S01]  /*0220*/  @!P1 IMAD.MOV R5, RZ, RZ, -R5 ;  /* 0x000000ffff059224 */ /* 0x000fe200078e0a05 */
[----:B------:R-:W-:-:S05]  /*0230*/  @!P2 LOP3.LUT R5, RZ, R6, RZ, 0x33, !PT ;  /* 0x00000006ff05a212 */ /* 0x000fca00078e33ff */
[----:B------:R-:W-:-:S05]  /*0240*/  IMAD R4, R5, R6, RZ ;  /* 0x0000000605047224 */ /* 0x000fca00078e02ff */
[----:B------:R-:W-:-:S04]  /*0250*/  IADD3 R5, PT, PT, R3, -R4, RZ ;  /* 0x8000000403057210 */ /* 0x000fc80007ffe0ff */
[----:B------:R-:W-:Y:S01]  /*0260*/  LEA R4, R4, R5, 0x2 ;  /* 0x0000000504047211 */ /* 0x000fe200078e10ff */
[----:B--2---:R-:W-:Y:S06]  /*0270*/  BRA.U UP0, `(.L_x_8) ;  /* 0x00000001006c7547 */ /* 0x004fec000b800000 */
[----:B------:R-:W0:Y:S08]  /*0280*/  LDC.64 R16, c[0x0][0x390] ;  /* 0x0000e400ff107b82 */ /* 0x000e300000000a00 */
[----:B------:R-:W1:Y:S01]  /*0290*/  LDC.64 R14, c[0x0][0x398] ;  /* 0x0000e600ff0e7b82 */ /* 0x000e620000000a00 */
[----:B0-----:R-:W-:-:S04]  /*02a0*/  IMAD.WIDE R16, R4, 0x4, R16 ;  /* 0x0000000404107825 */ /* 0x001fc800078e0210 */
[----:B------:R-:W-:Y:S02]  /*02b0*/  IMAD.WIDE R18, R6, 0x4, R16 ;  /* 0x0000000406127825 */ /* 0x000fe400078e0210 */
[----:B------:R-:W2:Y:S02]  /*02c0*/  LDG.E R16, desc[UR6][R16.64] ;  /* 0x0000000610107981 */ /* 0x000ea4000c1e1900 */
[----:B-1----:R-:W-:-:S04]  /*02d0*/  IMAD.WIDE R14, R5, 0x4, R14 ;  /* 0x00000004050e7825 */ /* 0x002fc800078e020e */
[C---:B------:R-:W-:Y:S02]  /*02e0*/  IMAD.WIDE R20, R6.reuse, 0x4, R18 ;  /* 0x0000000406147825 */ /* 0x040fe400078e0212 */
[----:B------:R-:W3:Y:S02]  /*02f0*/  LDG.E R18, desc[UR6][R18.64] ;  /* 0x0000000612127981 */ /* 0x000ee4000c1e1900 */
[C---:B------:R-:W-:Y:S02]  /*0300*/  IMAD.WIDE R10, R6.reuse, 0x4, R14 ;  /* 0x00000004060a7825 */ /* 0x040fe400078e020e */
[----:B------:R-:W4:Y:S02]  /*0310*/  LDG.E R15, desc[UR6][R14.64] ;  /* 0x000000060e0f7981 */ /* 0x000f24000c1e1900 */
[C---:B------:R-:W-:Y:S02]  /*0320*/  IMAD.WIDE R12, R6.reuse, 0x4, R20 ;  /* 0x00000004060c7825 */ /* 0x040fe400078e0214 */
[----:B------:R-:W5:Y:S02]  /*0330*/  LDG.E R20, desc[UR6][R20.64] ;  /* 0x0000000614147981 */ /* 0x000f64000c1e1900 */
[----:B------:R-:W-:-:S02]  /*0340*/  IMAD.WIDE R8, R6, 0x4, R10 ;  /* 0x0000000406087825 */ /* 0x000fc400078e020a */
[----:B------:R-:W5:Y:S02]  /*0350*/  LDG.E R12, desc[UR6][R12.64] ;  /* 0x000000060c0c7981 */ /* 0x000f64000c1e1900 */
[----:B------:R-:W-:Y:S02]  /*0360*/  IMAD.WIDE R6, R6, 0x4, R8 ;  /* 0x0000000406067825 */ /* 0x000fe400078e0208 */
[----:B------:R-:W5:Y:S04]  /*0370*/  LDG.E R11, desc[UR6][R10.64] ;  /* 0x000000060a0b7981 */ /* 0x000f68000c1e1900 */
[----:B------:R-:W5:Y:S04]  /*0380*/  LDG.E R8, desc[UR6][R8.64] ;  /* 0x0000000608087981 */ /* 0x000f68000c1e1900 */
[----:B------:R-:W5:Y:S01]  /*0390*/  LDG.E R7, desc[UR6][R6.64] ;  /* 0x0000000606077981 */ /* 0x000f62000c1e1900 */
[----:B--2---:R-:W-:Y:S01]  /*03a0*/  FADD R0, RZ, R16 ;  /* 0x00000010ff007221 */ /* 0x004fe20000000000 */
[----:B---3--:R-:W-:-:S03]  /*03b0*/  FADD R2, RZ, R18 ;  /* 0x00000012ff027221 */ /* 0x008fc60000000000 */
[----:B----4-:R-:W-:Y:S01]  /*03c0*/  FADD R0, R0, R15 ;  /* 0x0000000f00007221 */ /* 0x010fe20000000000 */
[----:B-----5:R-:W-:Y:S01]  /*03d0*/  FADD R17, RZ, R20 ;  /* 0x00000014ff117221 */ /* 0x020fe20000000000 */
[----:B------:R-:W-:Y:S01]  /*03e0*/  FADD R18, RZ, R12 ;  /* 0x0000000cff127221 */ /* 0x000fe20000000000 */
[----:B------:R-:W-:Y:S02]  /*03f0*/  FADD R16, R2, R11 ;  /* 0x0000000b02107221 */ /* 0x000fe40000000000 */
[----:B------:R-:W-:Y:S01]  /*0400*/  FADD R12, R17, R8 ;  /* 0x00000008110c7221 */ /* 0x000fe20000000000 */
[----:B------:R-:W-:Y:S01]  /*0410*/  FADD R13, R18, R7 ;  /* 0x00000007120d7221 */ /* 0x000fe20000000000 */
[----:B------:R-:W-:Y:S06]  /*0420*/  BRA `(.L_x_9) ;  /* 0x00000000008c7947 */ /* 0x000fec0003800000 */
.L_x_8:
[----:B------:R-:W0:Y:S08]  /*0430*/  LDC.64 R26, c[0x0][0x390] ;  /* 0x0000e400ff1a7b82 */ /* 0x000e300000000a00 */
[----:B------:R-:W1:Y:S08]  /*0440*/  LDC.64 R8, c[0x0][0x388] ;  /* 0x0000e200ff087b82 */ /* 0x000e700000000a00 */
[----:B------:R-:W2:Y:S01]  /*0450*/  LDC.64 R10, c[0x0][0x398] ;  /* 0x0000e600ff0a7b82 */ /* 0x000ea20000000a00 */
[----:B0-----:R-:W-:-:S05]  /*0460*/  IMAD.WIDE R26, R4, 0x4, R26 ;  /* 0x00000004041a7825 */ /* 0x001fca00078e021a */
[----:B------:R-:W3:Y:S01]  /*0470*/  LDG.E R0, desc[UR6][R26.64] ;  /* 0x000000061a007981 */ /* 0x000ee2000c1e1900 */
[----:B------:R-:W-:-:S04]  /*0480*/  IMAD.WIDE R28, R6, 0x4, R26 ;  /* 0x00000004061c7825 */ /* 0x000fc800078e021a */
[----:B-1----:R-:W-:-:S04]  /*0490*/  IMAD.WIDE R8, R4, 0x4, R8 ;  /* 0x0000000404087825 */ /* 0x002fc800078e0208 */
[----:B------:R-:W-:Y:S02]  /*04a0*/  IMAD.WIDE R20, R6, 0x4, R28 ;  /* 0x0000000406147825 */ /* 0x000fe400078e021c */
[----:B------:R-:W4:Y:S02]  /*04b0*/  LDG.E R28, desc[UR6][R28.64] ;  /* 0x000000061c1c7981 */ /* 0x000f24000c1e1900 */
[----:B--2---:R-:W-:-:S04]  /*04c0*/  IMAD.WIDE R10, R5, 0x4, R10 ;  /* 0x00000004050a7825 */ /* 0x004fc800078e020a */
[C---:B------:R-:W-:Y:S02]  /*04d0*/  IMAD.WIDE R12, R6.reuse, 0x4, R8 ;  /* 0x00000004060c7825 */ /* 0x040fe400078e0208 */
[----:B------:R-:W3:Y:S02]  /*04e0*/  LDG.E R9, desc[UR6][R8.64] ;  /* 0x0000000608097981 */ /* 0x000ee4000c1e1900 */
[C---:B------:R-:W-:Y:S02]  /*04f0*/  IMAD.WIDE R14, R6.reuse, 0x4, R10 ;  /* 0x00000004060e7825 */ /* 0x040fe400078e020a */
[----:B------:R-:W2:Y:S02]  /*0500*/  LDG.E R11, desc[UR6][R10.64] ;  /* 0x000000060a0b7981 */ /* 0x000ea4000c1e1900 */
[C---:B------:R-:W-:Y:S02]  /*0510*/  IMAD.WIDE R16, R6.reuse, 0x4, R12 ;  /* 0x0000000406107825 */ /* 0x040fe400078e020c */
[----:B------:R-:W4:Y:S02]  /*0520*/  LDG.E R13, desc[UR6][R12.64] ;  /* 0x000000060c0d7981 */ /* 0x000f24000c1e1900 */
[----:B------:R-:W-:-:S02]  /*0530*/  IMAD.WIDE R22, R6, 0x4, R14 ;  /* 0x0000000406167825 */ /* 0x000fc400078e020e */
[----:B------:R-:W5:Y:S02]  /*0540*/  LDG.E R15, desc[UR6][R14.64] ;  /* 0x000000060e0f7981 */ /* 0x000f64000c1e1900 */
[C---:B------:R-:W-:Y:S02]  /*0550*/  IMAD.WIDE R18, R6.reuse, 0x4, R20 ;  /* 0x0000000406127825 */ /* 0x040fe400078e0214 */
[----:B------:R-:W5:Y:S02]  /*0560*/  LDG.E R20, desc[UR6][R20.64] ;  /* 0x0000000614147981 */ /* 0x000f64000c1e1900 */
[C---:B------:R-:W-:Y:S02]  /*0570*/  IMAD.WIDE R24, R6.reuse, 0x4, R16 ;  /* 0x0000000406187825 */ /* 0x040fe400078e0210 */
[----:B------:R-:W5:Y:S02]  /*0580*/  LDG.E R18, desc[UR6][R18.64] ;  /* 0x0000000612127981 */ /* 0x000f64000c1e1900 */
[----:B------:R-:W-:-:S02]  /*0590*/  IMAD.WIDE R6, R6, 0x4, R22 ;  /* 0x0000000406067825 */ /* 0x000fc400078e0216 */
[----:B------:R5:W5:Y:S04]  /*05a0*/  LDG.E R17, desc[UR6][R16.64] ;  /* 0x0000000610117981 */ /* 0x000b68000c1e1900 */
[----:B------:R-:W5:Y:S04]  /*05b0*/  LDG.E R25, desc[UR6][R24.64] ;  /* 0x0000000618197981 */ /* 0x000f68000c1e1900 */
[----:B------:R-:W5:Y:S04]  /*05c0*/  LDG.E R23, desc[UR6][R22.64] ;  /* 0x0000000616177981 */ /* 0x000f68000c1e1900 */
[----:B------:R-:W5:Y:S01]  /*05d0*/  LDG.E R7, desc[UR6][R6.64] ;  /* 0x0000000606077981 */ /* 0x000f62000c1e1900 */
[----:B---3--:R-:W-:-:S04]  /*05e0*/  FADD R0, R0, R9 ;  /* 0x0000000900007221 */ /* 0x008fc80000000000 */
[----:B--2---:R-:W-:Y:S01]  /*05f0*/  FADD R0, R11, R0 ;  /* 0x000000000b007221 */ /* 0x004fe20000000000 */
[----:B----4-:R-:W-:-:S04]  /*0600*/  FADD R28, R28, R13 ;  /* 0x0000000d1c1c7221 */ /* 0x010fc80000000000 */
[----:B-----5:R-:W-:Y:S01]  /*0610*/  FADD R16, R15, R28 ;  /* 0x0000001c0f107221 */ /* 0x020fe20000000000 */
[----:B------:R-:W-:Y:S01]  /*0620*/  FADD R20, R20, R17 ;  /* 0x0000001114147221 */ /* 0x000fe20000000000 */
[----:B------:R-:W-:-:S03]  /*0630*/  FADD R18, R18, R25 ;  /* 0x0000001912127221 */ /* 0x000fc60000000000 */
[----:B------:R-:W-:Y:S01]  /*0640*/  FADD R12, R23, R20 ;  /* 0x00000014170c7221 */ /* 0x000fe20000000000 */
[----:B------:R-:W-:-:S07]  /*0650*/  FADD R13, R7, R18 ;  /* 0x00000012070d7221 */ /* 0x000fce0000000000 */
.L_x_9:
[----:B------:R-:W-:Y:S01]  /*0660*/  MOV R7, 0x3bbb989d ;  /* 0x3bbb989d00077802 */ /* 0x000fe20000000f00 */
[----:B------:R-:W-:Y:S01]  /*0670*/  IMAD.MOV.U32 R9, RZ, RZ, 0x437c0000 ;  /* 0x437c0000ff097424 */ /* 0x000fe200078e00ff */
[----:B------:R-:W-:Y:S03]  /*0680*/  BSSY.RECONVERGENT B0, `(.L_x_10) ;  /* 0x0000016000007945 */ /* 0x000fe60003800200 */
[----:B------:R-:W-:-:S04]  /*0690*/  FFMA.SAT R2, R0, -R7, 0.5 ;  /* 0x3f00000000027423 */ /* 0x000fc80000002807 */
[----:B------:R-:W-:-:S04]  /*06a0*/  FFMA.RM R2, R2, R9, 12582913 ;  /* 0x4b40000102027423 */ /* 0x000fc80000004009 */
[C---:B------:R-:W-:Y:S01]  /*06b0*/  FADD R7, R2.reuse, -12583039 ;  /* 0xcb40007f02077421 */ /* 0x040fe20000000000 */
[----:B------:R-:W-:-:S03]  /*06c0*/  SHF.L.U32 R2, R2, 0x17, RZ ;  /* 0x0000001702027819 */ /* 0x000fc600000006ff */
[----:B------:R-:W-:-:S04]  /*06d0*/  FFMA R7, R0, -1.4426950216293334961, -R7 ;  /* 0xbfb8aa3b00077823 */ /* 0x000fc80000000807 */
[----:B------:R-:W-:-:S06]  /*06e0*/  FFMA R7, R0, -1.925963033500011079e-08, R7 ;  /* 0xb2a5706000077823 */ /* 0x000fcc0000000007 */
[----:B------:R-:W0:Y:S02]  /*06f0*/  MUFU.EX2 R7, R7 ;  /* 0x0000000700077308 */ /* 0x000e240000000800 */
[----:B0-----:R-:W-:-:S05]  /*0700*/  FFMA R2, R2, R7, 1 ;  /* 0x3f80000002027423 */ /* 0x001fca0000000007 */
[----:B------:R-:W-:-:S04]  /*0710*/  IADD3 R0, PT, PT, R2, 0x1800000, RZ ;  /* 0x0180000002007810 */ /* 0x000fc80007ffe0ff */
[----:B------:R-:W-:-:S04]  /*0720*/  LOP3.LUT R0, R0, 0x7f800000, RZ, 0xc0, !PT ;  /* 0x7f80000000007812 */ /* 0x000fc800078ec0ff */
[----:B------:R-:W-:-:S13]  /*0730*/  ISETP.GT.U32.AND P0, PT, R0, 0x1ffffff, PT ;  /* 0x01ffffff0000780c */ /* 0x000fda0003f04070 */
[----:B------:R-:W-:Y:S05]  /*0740*/  @P0 BRA `(.L_x_11) ;  /* 0x0000000000140947 */ /* 0x000fea0003800000 */
[----:B------:R-:W-:Y:S02]  /*0750*/  MOV R0, R2 ;  /* 0x0000000200007202 */ /* 0x000fe40000000f00 */
[----:B------:R-:W-:-:S07]  /*0760*/  MOV R10, 0x780 ;  /* 0x00000780000a7802 */ /* 0x000fce0000000f00 */
[----:B------:R-:W-:Y:S05]  /*0770*/  CALL.REL.NOINC `($__internal_0_$__cuda_sm20_rcp_rn_f32_slowpath) ;  /* 0x0000000800b47944 */ /* 0x000fea0003c00000 */
[----:B------:R-:W-:Y:S01]  /*0780*/  IMAD.MOV.U32 R7, RZ, RZ, R0 ;  /* 0x000000ffff077224 */ /* 0x000fe200078e0000 */
[----:B------:R-:W-:Y:S06]  /*0790*/  BRA `(.L_x_12) ;  /* 0x0000000000107947 */ /* 0x000fec0003800000 */
.L_x_11:
[----:B------:R-:W0:Y:S02]  /*07a0*/  MUFU.RCP R7, R2 ;  /* 0x0000000200077308 */ /* 0x000e240000001000 */
[----:B0-----:R-:W-:-:S04]  /*07b0*/  FFMA R0, R2, R7, -1 ;  /* 0xbf80000002007423 */ /* 0x001fc80000000007 */
[----:B------:R-:W-:-:S04]  /*07c0*/  FADD.FTZ R0, -R0, -RZ ;  /* 0x800000ff00007221 */ /* 0x000fc80000010100 */
[----:B------:R-:W-:-:S07]  /*07d0*/  FFMA R7, R7, R0, R7 ;  /* 0x0000000007077223 */ /* 0x000fce0000000007 */
.L_x_12:
[----:B------:R-:W-:Y:S05]  /*07e0*/  BSYNC.RECONVERGENT B0 ;  /* 0x0000000000007941 */ /* 0x000fea0003800200 */
.L_x_10:
[----:B------:R-:W-:Y:S01]  /*07f0*/  HFMA2 R9, -RZ, RZ, 0.96630859375, -0.0022525787353515625 ;  /* 0x3bbb989dff097431 */ /* 0x000fe200000001ff */
[----:B------:R-:W-:Y:S01]  /*0800*/  MOV R11, 0x437c0000 ;  /* 0x437c0000000b7802 */ /* 0x000fe20000000f00 */
        /* <DEDUP_REMOVED lines=8> */
[----:B0-----:R-:W-:-:S04]  /*0890*/  FFMA R11, R0, R9, 1 ;  /* 0x3f800000000b7423 */ /* 0x001fc80000000009 */
[----:B------:R-:W-:-:S05]  /*08a0*/  VIADD R0, R11, 0x1800000 ;  /* 0x018000000b007836 */ /* 0x000fca0000000000 */
[----:B------:R-:W-:-:S04]  /*08b0*/  LOP3.LUT R0, R0, 0x7f800000, RZ, 0xc0, !PT ;  /* 0x7f80000000007812 */ /* 0x000fc800078ec0ff */
[----:B------:R-:W-:-:S13]  /*08c0*/  ISETP.GT.U32.AND P0, PT, R0, 0x1ffffff, PT ;  /* 0x01ffffff0000780c */ /* 0x000fda0003f04070 */
[----:B------:R-:W-:Y:S05]  /*08d0*/  @P0 BRA `(.L_x_14) ;  /* 0x0000000000140947 */ /* 0x000fea0003800000 */
[----:B------:R-:W-:Y:S02]  /*08e0*/  MOV R0, R11 ;  /* 0x0000000b00007202 */ /* 0x000fe40000000f00 */
[----:B------:R-:W-:-:S07]  /*08f0*/  MOV R10, 0x910 ;  /* 0x00000910000a7802 */ /* 0x000fce0000000f00 */
[----:B------:R-:W-:Y:S05]  /*0900*/  CALL.REL.NOINC `($__internal_0_$__cuda_sm20_rcp_rn_f32_slowpath) ;  /* 0x0000000800507944 */ /* 0x000fea0003c00000 */
[----:B------:R-:W-:Y:S01]  /*0910*/  MOV R6, R0 ;  /* 0x0000000000067202 */ /* 0x000fe20000000f00 */
[----:B------:R-:W-:Y:S06]  /*0920*/  BRA `(.L_x_15) ;  /* 0x0000000000107947 */ /* 0x000fec0003800000 */
.L_x_14:
[----:B------:R-:W0:Y:S02]  /*0930*/  MUFU.RCP R6, R11 ;  /* 0x0000000b00067308 */ /* 0x000e240000001000 */
[----:B0-----:R-:W-:-:S04]  /*0940*/  FFMA R0, R11, R6, -1 ;  /* 0xbf8000000b007423 */ /* 0x001fc80000000006 */
[----:B------:R-:W-:-:S04]  /*0950*/  FADD.FTZ R9, -R0, -RZ ;  /* 0x800000ff00097221 */ /* 0x000fc80000010100 */
[----:B------:R-:W-:-:S07]  /*0960*/  FFMA R6, R6, R9, R6 ;  /* 0x0000000906067223 */ /* 0x000fce0000000006 */
.L_x_15:
[----:B------:R-:W-:Y:S05]  /*0970*/  BSYNC.RECONVERGENT B0 ;  /* 0x0000000000007941 */ /* 0x000fea0003800200 */
.L_x_13:
[----:B------:R-:W0:Y:S02]  /*0980*/  LDC.64 R8, c[0x0][0x3b8] ;  /* 0x0000ee00ff087b82 */ /* 0x000e240000000a00 */
[----:B0-----:R-:W-:-:S06]  /*0990*/  IMAD.WIDE R8, R3, 0x4, R8 ;  /* 0x0000000403087825 */ /* 0x001fcc00078e0208 */
[----:B------:R0:W2:Y:S01]  /*09a0*/  LDG.E R9, desc[UR6][R8.64] ;  /* 0x0000000608097981 */ /* 0x0000a2000c1e1900 */
[C---:B------:R-:W-:Y:S01]  /*09b0*/  FMUL R0, |R12|.reuse, 2.8853900432586669922 ;  /* 0x4038aa3b0c007820 */ /* 0x040fe20000400200 */
[----:B------:R-:W-:Y:S02]  /*09c0*/  HFMA2 R10, -RZ, RZ, 0.96630859375, -0.0022525787353515625 ;  /* 0x3bbb989dff0a7431 */ /* 0x000fe400000001ff */
[----:B------:R-:W-:Y:S01]  /*09d0*/  IMAD.MOV.U32 R15, RZ, RZ, 0x437c0000 ;  /* 0x437c0000ff0f7424 */ /* 0x000fe200078e00ff */
[----:B------:R-:W-:Y:S01]  /*09e0*/  MOV R11, 0x3f800000 ;  /* 0x3f800000000b7802 */ /* 0x000fe20000000f00 */
[C---:B------:R-:W-:Y:S01]  /*09f0*/  FMUL R17, R12.reuse, R12 ;  /* 0x0000000c0c117220 */ /* 0x040fe20000400000 */
[C---:B------:R-:W-:Y:S01]  /*0a00*/  FSETP.GE.AND P1, PT, |R12|.reuse, 0.60000002384185791016, PT ;  /* 0x3f19999a0c00780b */ /* 0x040fe20003f26200 */
[----:B------:R-:W1:Y:S01]  /*0a10*/  MUFU.EX2 R0, R0 ;  /* 0x0000000000007308 */ /* 0x000e620000000800 */
[----:B------:R-:W-:Y:S01]  /*0a20*/  FSETP.GE.AND P0, PT, |R12|, 9.010913848876953125, PT ;  /* 0x41102cb40c00780b */ /* 0x000fe20003f06200 */
[----:B------:R-:W-:Y:S01]  /*0a30*/  BSSY.RECONVERGENT B0, `(.L_x_16) ;  /* 0x0000026000007945 */ /* 0x000fe20003800200 */
[----:B------:R-:W-:-:S04]  /*0a40*/  FFMA.SAT R10, R13, -R10, 0.5 ;  /* 0x3f0000000d0a7423 */ /* 0x000fc8000000280a */
[----:B------:R-:W-:Y:S01]  /*0a50*/  FFMA.RM R14, R10, R15, 12582913 ;  /* 0x4b4000010a0e7423 */ /* 0x000fe2000000400f */
[----:B------:R-:W-:-:S03]  /*0a60*/  HFMA2 R10, -RZ, RZ, 1.125, -9232 ;  /* 0x3c80f082ff0a7431 */ /* 0x000fc600000001ff */
[C---:B------:R-:W-:Y:S01]  /*0a70*/  FADD R16, R14.reuse, -12583039 ;  /* 0xcb40007f0e107421 */ /* 0x040fe20000000000 */
[----:B------:R-:W-:Y:S01]  /*0a80*/  SHF.L.U32 R14, R14, 0x17, RZ ;  /* 0x000000170e0e7819 */ /* 0x000fe200000006ff */
[----:B-1----:R-:W-:Y:S02]  /*0a90*/  FADD R2, R0, 1 ;  /* 0x3f80000000027421 */ /* 0x002fe40000000000 */
[----:B------:R-:W-:Y:S01]  /*0aa0*/  FFMA R16, R13, -1.4426950216293334961, -R16 ;  /* 0xbfb8aa3b0d107823 */ /* 0x000fe20000000810 */
[----:B------:R-:W-:-:S03]  /*0ab0*/  FFMA R0, R17, R10, -0.052303962409496307373 ;  /* 0xbd563cae11007423 */ /* 0x000fc6000000000a */
[----:B------:R-:W-:Y:S01]  /*0ac0*/  FFMA R16, R13, -1.925963033500011079e-08, R16 ;  /* 0xb2a570600d107823 */ /* 0x000fe20000000010 */
[----:B------:R-:W0:Y:S01]  /*0ad0*/  MUFU.RCP R2, R2 ;  /* 0x0000000200027308 */ /* 0x000e220000001000 */
[----:B------:R-:W-:-:S04]  /*0ae0*/  FFMA R0, R17, R0, 0.1331529766321182251 ;  /* 0x3e08594111007423 */ /* 0x000fc80000000000 */
[----:B------:R-:W-:-:S03]  /*0af0*/  FFMA R0, R17, R0, -0.33332768082618713379 ;  /* 0xbeaaa9ed11007423 */ /* 0x000fc60000000000 */
[----:B------:R-:W1:Y:S01]  /*0b00*/  MUFU.EX2 R13, R16 ;  /* 0x00000010000d7308 */ /* 0x000e620000000800 */
[----:B------:R-:W-:Y:S01]  /*0b10*/  FFMA R17, R17, R0, RZ ;  /* 0x0000000011117223 */ /* 0x000fe200000000ff */
[----:B0-----:R-:W-:Y:S02]  /*0b20*/  FFMA R8, R2, -2, R11 ;  /* 0xc000000002087823 */ /* 0x001fe4000000000b */
[----:B------:R-:W0:Y:S03]  /*0b30*/  LDC.64 R10, c[0x0][0x3c0] ;  /* 0x0000f000ff0a7b82 */ /* 0x000e260000000a00 */
[----:B------:R-:W-:Y:S01]  /*0b40*/  FSEL R15, R8, 1, !P0 ;  /* 0x3f800000080f7808 */ /* 0x000fe20004000000 */
[----:B-1----:R-:W-:-:S03]  /*0b50*/  FFMA R13, R14, R13, 1 ;  /* 0x3f8000000e0d7423 */ /* 0x002fc6000000000d */
[--C-:B------:R-:W-:Y:S01]  /*0b60*/  LOP3.LUT R8, R15, 0x80000000, R12.reuse, 0xb8, !PT ;  /* 0x800000000f087812 */ /* 0x100fe200078eb80c */
[----:B------:R-:W-:-:S04]  /*0b70*/  @!P1 FFMA R8, R17, R12, R12 ;  /* 0x0000000c11089223 */ /* 0x000fc8000000000c */
[----:B------:R-:W-:Y:S01]  /*0b80*/  FMUL R0, R8, R7 ;  /* 0x0000000708007220 */ /* 0x000fe20000400000 */
[----:B0-----:R-:W-:-:S04]  /*0b90*/  IMAD.WIDE R10, R3, 0x4, R10 ;  /* 0x00000004030a7825 */ /* 0x001fc800078e020a */
[----:B--2---:R-:W-:Y:S01]  /*0ba0*/  FFMA R9, R9, R6, R0 ;  /* 0x0000000609097223 */ /* 0x004fe20000000000 */
[----:B------:R-:W-:-:S04]  /*0bb0*/  VIADD R0, R13, 0x1800000 ;  /* 0x018000000d007836 */ /* 0x000fc80000000000 */
[----:B------:R0:W-:Y:S01]  /*0bc0*/  STG.E desc[UR6][R10.64], R9 ;  /* 0x000000090a007986 */ /* 0x0001e2000c101906 */
[----:B------:R-:W-:-:S04]  /*0bd0*/  LOP3.LUT R0, R0, 0x7f800000, RZ, 0xc0, !PT ;  /* 0x7f80000000007812 */ /* 0x000fc800078ec0ff */
[----:B------:R-:W-:-:S13]  /*0be0*/  ISETP.GT.U32.AND P0, PT, R0, 0x1ffffff, PT ;  /* 0x01ffffff0000780c */ /* 0x000fda0003f04070 */
[----:B0-----:R-:W-:Y:S05]  /*0bf0*/  @P0 BRA `(.L_x_17) ;  /* 0x0000000000140947 */ /* 0x001fea0003800000 */
[----:B------:R-:W-:Y:S02]  /*0c00*/  MOV R0, R13 ;  /* 0x0000000d00007202 */ /* 0x000fe40000000f00 */
[----:B------:R-:W-:-:S07]  /*0c10*/  MOV R10, 0xc30 ;  /* 0x00000c30000a7802 */ /* 0x000fce0000000f00 */
[----:B------:R-:W-:Y:S05]  /*0c20*/  CALL.REL.NOINC `($__internal_0_$__cuda_sm20_rcp_rn_f32_slowpath) ;  /* 0x0000000400887944 */ /* 0x000fea0003c00000 */
[----:B------:R-:W-:Y:S01]  /*0c30*/  MOV R10, R0 ;  /* 0x00000000000a7202 */ /* 0x000fe20000000f00 */
[----:B------:R-:W-:Y:S06]  /*0c40*/  BRA `(.L_x_18) ;  /* 0x0000000000107947 */ /* 0x000fec0003800000 */
.L_x_17:
[----:B------:R-:W0:Y:S02]  /*0c50*/  MUFU.RCP R10, R13 ;  /* 0x0000000d000a7308 */ /* 0x000e240000001000 */
[----:B0-----:R-:W-:-:S04]  /*0c60*/  FFMA R0, R13, R10, -1 ;  /* 0xbf8000000d007423 */ /* 0x001fc8000000000a */
[----:B------:R-:W-:-:S04]  /*0c70*/  FADD.FTZ R11, -R0, -RZ ;  /* 0x800000ff000b7221 */ /* 0x000fc80000010100 */
[----:B------:R-:W-:-:S07]  /*0c80*/  FFMA R10, R10, R11, R10 ;  /* 0x0000000b0a0a7223 */ /* 0x000fce000000000a */
.L_x_18:
[----:B------:R-:W-:Y:S05]  /*0c90*/  BSYNC.RECONVERGENT B0 ;  /* 0x0000000000007941 */ /* 0x000fea0003800200 */
.L_x_16:
[C---:B------:R-:W-:Y:S01]  /*0ca0*/  FMUL R2, |R9|.reuse, 2.8853900432586669922 ;  /* 0x4038aa3b09027820 */ /* 0x040fe20000400200 */
[----:B------:R-:W0:Y:S01]  /*0cb0*/  LDCU.U8 UR4, c[0x0][0x3e8] ;  /* 0x00007d00ff0477ac */ /* 0x000e220008000000 */
[----:B------:R-:W-:Y:S02]  /*0cc0*/  HFMA2 R14, -RZ, RZ, 1.875, 0 ;  /* 0x3f800000ff0e7431 */ /* 0x000fe400000001ff */
[----:B------:R-:W-:Y:S01]  /*0cd0*/  IMAD.MOV.U32 R15, RZ, RZ, 0x3c80f082 ;  /* 0x3c80f082ff0f7424 */ /* 0x000fe200078e00ff */
[----:B------:R-:W1:Y:S01]  /*0ce0*/  LDC.64 R12, c[0x0][0x3b0] ;  /* 0x0000ec00ff0c7b82 */ /* 0x000e620000000a00 */
[----:B------:R-:W2:Y:S01]  /*0cf0*/  LDCU.64 UR8, c[0x0][0x3c8] ;  /* 0x00007900ff0877ac */ /* 0x000ea20008000a00 */
[----:B------:R-:W3:Y:S01]  /*0d00*/  MUFU.EX2 R2, R2 ;  /* 0x0000000200027308 */ /* 0x000ee20000000800 */
[C---:B------:R-:W-:Y:S01]  /*0d10*/  FMUL R0, R9.reuse, R9 ;  /* 0x0000000909007220 */ /* 0x040fe20000400000 */
[C---:B------:R-:W-:Y:S02]  /*0d20*/  FSETP.GE.AND P2, PT, |R9|.reuse, 0.60000002384185791016, PT ;  /* 0x3f19999a0900780b */ /* 0x040fe40003f46200 */
[----:B------:R-:W-:Y:S01]  /*0d30*/  FSETP.GE.AND P0, PT, |R9|, 9.010913848876953125, PT ;  /* 0x41102cb40900780b */ /* 0x000fe20003f06200 */
[----:B------:R-:W-:-:S04]  /*0d40*/  FFMA R15, R0, R15, -0.052303962409496307373 ;  /* 0xbd563cae000f7423 */ /* 0x000fc8000000000f */
[----:B------:R-:W-:Y:S01]  /*0d50*/  FFMA R15, R0, R15, 0.1331529766321182251 ;  /* 0x3e085941000f7423 */ /* 0x000fe2000000000f */
[----:B0-----:R-:W-:-:S03]  /*0d60*/  UPRMT UR4, UR4, 0x8880, URZ ;  /* 0x0000888004047896 */ /* 0x001fc600080000ff */
[----:B------:R-:W-:Y:S01]  /*0d70*/  FFMA R15, R0, R15, -0.33332768082618713379 ;  /* 0xbeaaa9ed000f7423 */ /* 0x000fe2000000000f */
[----:B---3--:R-:W-:-:S03]  /*0d80*/  FADD R11, R2, 1 ;  /* 0x3f800000020b7421 */ /* 0x008fc60000000000 */
[----:B------:R-:W-:Y:S01]  /*0d90*/  FFMA R0, R0, R15, RZ ;  /* 0x0000000f00007223 */ /* 0x000fe200000000ff */
[----:B------:R-:W-:Y:S01]  /*0da0*/  ISETP.NE.AND P1, PT, RZ, UR4, PT ;  /* 0x00000004ff007c0c */ /* 0x000fe2000bf25270 */
[----:B-1----:R-:W-:Y:S01]  /*0db0*/  IMAD.WIDE R12, R3, 0x4, R12 ;  /* 0x00000004030c7825 */ /* 0x002fe200078e020c */
[----:B------:R-:W0:Y:S03]  /*0dc0*/  MUFU.RCP R11, R11 ;  /* 0x0000000b000b7308 */ /* 0x000e260000001000 */
[----:B0-----:R-:W-:-:S05]  /*0dd0*/  FFMA R14, R11, -2, R14 ;  /* 0xc00000000b0e7823 */ /* 0x001fca000000000e */
[----:B------:R-:W-:Y:S02]  /*0de0*/  FSEL R14, R14, 1, !P0 ;  /* 0x3f8000000e0e7808 */ /* 0x000fe40004000000 */
[----:B--2---:R-:W-:Y:S02]  /*0df0*/  ISETP.NE.U32.AND P0, PT, RZ, UR8, PT ;  /* 0x00000008ff007c0c */ /* 0x004fe4000bf05070 */
[--C-:B------:R-:W-:Y:S01]  /*0e00*/  LOP3.LUT R11, R14, 0x80000000, R9.reuse, 0xb8, !PT ;  /* 0x800000000e0b7812 */ /* 0x100fe200078eb809 */
[----:B------:R-:W-:Y:S01]  /*0e10*/  @!P2 FFMA R11, R9, R0, R9 ;  /* 0x00000000090ba223 */ /* 0x000fe20000000009 */
[----:B------:R-:W-:-:S03]  /*0e20*/  ISETP.NE.AND.EX P0, PT, RZ, UR9, PT, P0 ;  /* 0x00000009ff007c0c */ /* 0x000fc6000bf05300 */
[----:B------:R-:W-:Y:S01]  /*0e30*/  FMUL R2, R11, R10 ;  /* 0x0000000a0b027220 */ /* 0x000fe20000400000 */
[----:B------:R-:W-:Y:S09]  /*0e40*/  @!P1 BRA `(.L_x_19) ;  /* 0x0000000000289947 */ /* 0x000ff20003800000 */
[----:B------:R-:W0:Y:S08]  /*0e50*/  LDC.64 R14, c[0x0][0x3a8] ;  /* 0x0000ea00ff0e7b82 */ /* 0x000e300000000a00 */
[----:B------:R-:W1:Y:S01]  /*0e60*/  LDC R21, c[0x0][0x380] ;  /* 0x0000e000ff157b82 */ /* 0x000e620000000800 */
[----:B0-----:R-:W-:-:S05]  /*0e70*/  IMAD.WIDE R14, R4, 0x4, R14 ;  /* 0x00000004040e7825 */ /* 0x001fca00078e020e */
[----:B------:R0:W-:Y:S01]  /*0e80*/  STG.E desc[UR6][R14.64], R7 ;  /* 0x000000070e007986 */ /* 0x0001e2000c101906 */
[----:B-1----:R-:W-:-:S05]  /*0e90*/  IMAD.WIDE R16, R21, 0x4, R14 ;  /* 0x0000000415107825 */ /* 0x002fca00078e020e */
[----:B------:R0:W-:Y:S01]  /*0ea0*/  STG.E desc[UR6][R16.64], R6 ;  /* 0x0000000610007986 */ /* 0x0001e2000c101906 */
[----:B------:R-:W-:-:S05]  /*0eb0*/  IMAD.WIDE R18, R21, 0x4, R16 ;  /* 0x0000000415127825 */ /* 0x000fca00078e0210 */
[----:B------:R0:W-:Y:S01]  /*0ec0*/  STG.E desc[UR6][R18.64], R8 ;  /* 0x0000000812007986 */ /* 0x0001e2000c101906 */
[----:B------:R-:W-:-:S05]  /*0ed0*/  IMAD.WIDE R20, R21, 0x4, R18 ;  /* 0x0000000415147825 */ /* 0x000fca00078e0212 */
[----:B------:R0:W-:Y:S02]  /*0ee0*/  STG.E desc[UR6][R20.64], R10 ;  /* 0x0000000a14007986 */ /* 0x0001e4000c101906 */
.L_x_19:
[----:B------:R1:W-:Y:S01]  /*0ef0*/  STG.E desc[UR6][R12.64], R2 ;  /* 0x000000020c007986 */ /* 0x0003e2000c101906 */
[----:B------:R-:W-:Y:S05]  /*0f00*/  @!P0 EXIT ;  /* 0x000000000000894d */ /* 0x000fea0003800000 */
[----:B0-----:R-:W0:Y:S02]  /*0f10*/  LDC.64 R6, c[0x0][0x3d8] ;  /* 0x0000f600ff067b82 */ /* 0x001e240000000a00 */
[----:B0-----:R-:W-:-:S06]  /*0f20*/  IMAD.WIDE R4, R5, 0x4, R6 ;  /* 0x0000000405047825 */ /* 0x001fcc00078e0206 */
[----:B------:R-:W2:Y:S02]  /*0f30*/  LDG.E R4, desc[UR6][R4.64] ;  /* 0x0000000604047981 */ /* 0x000ea4000c1e1900 */
[----:B--2---:R-:W-:-:S13]  /*0f40*/  FSETP.NEU.AND P0, PT, R4, 1, PT ;  /* 0x3f8000000400780b */ /* 0x004fda0003f0d000 */
[----:B------:R-:W-:Y:S05]  /*0f50*/  @P0 BRA `(.L_x_20) ;  /* 0x0000000000a80947 */ /* 0x000fea0003800000 */
[----:B------:R-:W0:Y:S02]  /*0f60*/  LDC.64 R4, c[0x0][0x3c8] ;  /* 0x0000f200ff047b82 */ /* 0x000e240000000a00 */
[----:B0-----:R-:W-:-:S05]  /*0f70*/  IMAD.WIDE R4, R3, 0x4, R4 ;  /* 0x0000000403047825 */ /* 0x001fca00078e0204 */
[----:B------:R-:W2:Y:S01]  /*0f80*/  LDG.E R7, desc[UR6][R4.64] ;  /* 0x0000000604077981 */ /* 0x000ea2000c1e1900 */
[----:B------:R-:W-:Y:S01]  /*0f90*/  BSSY.RECONVERGENT B0, `(.L_x_21) ;  /* 0x0000005000007945 */ /* 0x000fe20003800200 */
[----:B------:R-:W-:Y:S01]  /*0fa0*/  MOV R0, 0xfe0 ;  /* 0x00000fe000007802 */ /* 0x000fe20000000f00 */
[----:B--2---:R-:W-:-:S04]  /*0fb0*/  FADD R26, R2, -R7 ;  /* 0x80000007021a7221 */ /* 0x004fc80000000000 */
[----:B------:R0:W2:Y:S03]  /*0fc0*/  F2F.F64.F32 R6, R26 ;  /* 0x0000001a00067310 */ /* 0x0000a60000201800 */
[----:B012---:R-:W-:Y:S05]  /*0fd0*/  CALL.REL.NOINC `($_Z14elementWise_fpiiPfS_S_S_S_S_S_S_S_S_S_S_b$__internal_accurate_pow) ;  /* 0x0000000400707944 */ /* 0x007fea0003c00000 */
[----:B------:R-:W-:Y:S05]  /*0fe0*/  BSYNC.RECONVERGENT B0 ;  /* 0x0000000000007941 */ /* 0x000fea0003800200 */
.L_x_21:
[----:B------:R-:W-:Y:S01]  /*0ff0*/  DADD R8, R6, 2 ;  /* 0x4000000006087429 */ /* 0x000fe20000000000 */
[----:B------:R-:W-:Y:S01]  /*1000*/  FSETP.NEU.AND P0, PT, R26, RZ, PT ;  /* 0x000000ff1a00720b */ /* 0x000fe20003f0d000 */
[----:B------:R-:W-:Y:S08]  /*1010*/  BSSY.RECONVERGENT B0, `(.L_x_22) ;  /* 0x000000d000007945 */ /* 0x000ff00003800200 */
[----:B------:R-:W-:-:S02]  /*1020*/  LOP3.LUT R8, R9, 0x7ff00000, RZ, 0xc0, !PT ;  /* 0x7ff0000009087812 */ /* 0x000fc400078ec0ff */
[----:B------:R-:W-:Y:S02]  /*1030*/  MOV R9, R11 ;  /* 0x0000000b00097202 */ /* 0x000fe40000000f00 */
[----:B------:R-:W-:Y:S02]  /*1040*/  ISETP.NE.AND P1, PT, R8, 0x7ff00000, PT ;  /* 0x7ff000000800780c */ /* 0x000fe40003f25270 */
[----:B------:R-:W-:Y:S02]  /*1050*/  MOV R8, R10 ;  /* 0x0000000a00087202 */ /* 0x000fe40000000f00 */
[----:B------:R-:W-:-:S09]  /*1060*/  @!P0 CS2R R8, SRZ ;  /* 0x0000000000088805 */ /* 0x000fd2000001ff00 */
[----:B------:R-:W-:Y:S05]  /*1070*/  @P1 BRA `(.L_x_23) ;  /* 0x0000000000181947 */ /* 0x000fea0003800000 */
[----:B------:R-:W-:-:S13]  /*1080*/  FSETP.NAN.AND P0, PT, R26, R26, PT ;  /* 0x0000001a1a00720b */ /* 0x000fda0003f08000 */
[----:B------:R-:W-:Y:S01]  /*1090*/  @P0 DADD R8, R6, 2 ;  /* 0x4000000006080429 */ /* 0x000fe20000000000 */
[----:B------:R-:W-:Y:S10]  /*10a0*/  @P0 BRA `(.L_x_23) ;  /* 0x00000000000c0947 */ /* 0x000ff40003800000 */
[----:B------:R-:W-:-:S14]  /*10b0*/  DSETP.NEU.AND P0, PT, |R6|, +INF , PT ;  /* 0x7ff000000600742a */ /* 0x000fdc0003f0d200 */
[----:B------:R-:W-:Y:S01]  /*10c0*/  @!P0 MOV R8, 0x0 ;  /* 0x0000000000088802 */ /* 0x000fe20000000f00 */
[----:B------:R-:W-:-:S07]  /*10d0*/  @!P0 IMAD.MOV.U32 R9, RZ, RZ, 0x7ff00000 ;  /* 0x7ff00000ff098424 */ /* 0x000fce00078e00ff */
.L_x_23:
[----:B------:R-:W-:Y:S05]  /*10e0*/  BSYNC.RECONVERGENT B0 ;  /* 0x0000000000007941 */ /* 0x000fea0003800200 */
.L_x_22:
[----:B------:R-:W0:Y:S01]  /*10f0*/  LDCU.U8 UR4, c[0x0][0x3e8] ;  /* 0x00007d00ff0477ac */ /* 0x000e220008000000 */
[----:B------:R-:W1:Y:S01]  /*1100*/  LDC.64 R6, c[0x0][0x3d0] ;  /* 0x0000f400ff067b82 */ /* 0x000e620000000a00 */
[----:B------:R-:W2:Y:S01]  /*1110*/  F2F.F32.F64 R8, R8 ;  /* 0x0000000800087310 */ /* 0x000ea20000301000 */
[----:B------:R-:W-:-:S04]  /*1120*/  FSETP.NEU.AND P0, PT, R26, 1, PT ;  /* 0x3f8000001a00780b */ /* 0x000fc80003f0d000 */
[----:B--2---:R-:W-:Y:S01]  /*1130*/  FSEL R11, R8, 1, P0 ;  /* 0x3f800000080b7808 */ /* 0x004fe20000000000 */
[----:B0-----:R-:W-:-:S06]  /*1140*/  UPRMT UR4, UR4, 0x8880, URZ ;  /* 0x0000888004047896 */ /* 0x001fcc00080000ff */
[----:B------:R-:W-:Y:S01]  /*1150*/  ISETP.NE.AND P1, PT, RZ, UR4, PT ;  /* 0x00000004ff007c0c */ /* 0x000fe2000bf25270 */
[----:B-1----:R-:W-:-:S05]  /*1160*/  IMAD.WIDE R6, R3, 0x4, R6 ;  /* 0x0000000403067825 */ /* 0x002fca00078e0206 */
[----:B------:R0:W-:Y:S07]  /*1170*/  STG.E desc[UR6][R6.64], R11 ;  /* 0x0000000b06007986 */ /* 0x0001ee000c101906 */
[----:B------:R-:W-:Y:S05]  /*1180*/  @!P1 EXIT ;  /* 0x000000000000994d */ /* 0x000fea0003800000 */
[----:B------:R-:W2:Y:S01]  /*1190*/  LDG.E R5, desc[UR6][R4.64] ;  /* 0x0000000604057981 */ /* 0x000ea2000c1e1900 */
[----:B0-----:R-:W0:Y:S01]  /*11a0*/  LDC.64 R6, c[0x0][0x3e0] ;  /* 0x0000f800ff067b82 */ /* 0x001e220000000a00 */
[----:B--2---:R-:W-:Y:S01]  /*11b0*/  FADD R0, R2, -R5 ;  /* 0x8000000502007221 */ /* 0x004fe20000000000 */
[----:B0-----:R-:W-:-:S04]  /*11c0*/  IMAD.WIDE R2, R3, 0x4, R6 ;  /* 0x0000000403027825 */ /* 0x001fc800078e0206 */
[----:B------:R-:W-:-:S05]  /*11d0*/  FADD R7, R0, R0 ;  /* 0x0000000000077221 */ /* 0x000fca0000000000 */
[----:B------:R-:W-:Y:S01]  /*11e0*/  STG.E desc[UR6][R2.64], R7 ;  /* 0x0000000702007986 */ /* 0x000fe2000c101906 */
[----:B------:R-:W-:Y:S05]  /*11f0*/  EXIT ;  /* 0x000000000000794d */ /* 0x000fea0003800000 */
.L_x_20:
[----:B------:R-:W-:Y:S05]  /*1200*/  @!P1 EXIT ;  /* 0x000000000000994d */ /* 0x000fea0003800000 */
[----:B------:R-:W0:Y:S02]  /*1210*/  LDC.64 R4, c[0x0][0x3e0] ;  /* 0x0000f800ff047b82 */ /* 0x000e240000000a00 */
[----:B0-----:R-:W-:-:S05]  /*1220*/  IMAD.WIDE R4, R3, 0x4, R4 ;  /* 0x0000000403047825 */ /* 0x001fca00078e0204 */
[----:B------:R-:W-:Y:S01]  /*1230*/  STG.E desc[UR6][R4.64], RZ ;  /* 0x000000ff04007986 */ /* 0x000fe2000c101906 */
[----:B------:R-:W-:Y:S05]  /*1240*/  EXIT ;  /* 0x000000000000794d */ /* 0x000fea0003800000 */
        .weak           $__internal_0_$__cuda_sm20_rcp_rn_f32_slowpath
        .type           $__internal_0_$__cuda_sm20_rcp_rn_f32_slowpath,@function
        .size           $__internal_0_$__cuda_sm20_rcp_rn_f32_slowpath,($_Z14elementWise_fpiiPfS_S_S_S_S_S_S_S_S_S_S_b$__internal_accurate_pow - $__internal_0_$__cuda_sm20_rcp_rn_f32_slowpath)
$__internal_0_$__cuda_sm20_rcp_rn_f32_slowpath:
[----:B------:R-:W-:Y:S01]  /*1250*/  SHF.L.U32 R2, R0, 0x1, RZ ;  /* 0x0000000100027819 */ /* 0x000fe200000006ff */
[----:B------:R-:W-:Y:S03]  /*1260*/  BSSY.RECONVERGENT B1, `(.L_x_24) ;  /* 0x0000030000017945 */ /* 0x000fe60003800200 */
[----:B------:R-:W-:-:S04]  /*1270*/  SHF.R.U32.HI R2, RZ, 0x18, R2 ;  /* 0x00000018ff027819 */ /* 0x000fc80000011602 */
[----:B------:R-:W-:-:S13]  /*1280*/  ISETP.NE.U32.AND P0, PT, R2, RZ, PT ;  /* 0x000000ff0200720c */ /* 0x000fda0003f05070 */
[----:B------:R-:W-:Y:S05]  /*1290*/  @P0 BRA `(.L_x_25) ;  /* 0x0000000000280947 */ /* 0x000fea0003800000 */
[----:B------:R-:W-:-:S04]  /*12a0*/  SHF.L.U32 R2, R0, 0x1, RZ ;  /* 0x0000000100027819 */ /* 0x000fc800000006ff */
[----:B------:R-:W-:-:S13]  /*12b0*/  ISETP.NE.AND P0, PT, R2, RZ, PT ;  /* 0x000000ff0200720c */ /* 0x000fda0003f05270 */
[----:B------:R-:W-:Y:S01]  /*12c0*/  @P0 FFMA R14, R0, 1.84467440737095516160e+19, RZ ;  /* 0x5f800000000e0823 */ /* 0x000fe200000000ff */
[----:B------:R-:W-:Y:S08]  /*12d0*/  @!P0 MUFU.RCP R11, R0 ;  /* 0x00000000000b8308 */ /* 0x000ff00000001000 */
[----:B------:R-:W0:Y:S02]  /*12e0*/  @P0 MUFU.RCP R15, R14 ;  /* 0x0000000e000f0308 */ /* 0x000e240000001000 */
[----:B0-----:R-:W-:-:S04]  /*12f0*/  @P0 FFMA R2, R14, R15, -1 ;  /* 0xbf8000000e020423 */ /* 0x001fc8000000000f */
[----:B------:R-:W-:-:S04]  /*1300*/  @P0 FADD.FTZ R2, -R2, -RZ ;  /* 0x800000ff02020221 */ /* 0x000fc80000010100 */
[----:B------:R-:W-:-:S04]  /*1310*/  @P0 FFMA R2, R15, R2, R15 ;  /* 0x000000020f020223 */ /* 0x000fc8000000000f */
[----:B------:R-:W-:Y:S01]  /*1320*/  @P0 FFMA R11, R2, 1.84467440737095516160e+19, RZ ;  /* 0x5f800000020b0823 */ /* 0x000fe200000000ff */
[----:B------:R-:W-:Y:S06]  /*1330*/  BRA `(.L_x_26) ;  /* 0x0000000000887947 */ /* 0x000fec0003800000 */
.L_x_25:
[----:B------:R-:W-:-:S04]  /*1340*/  IADD3 R20, PT, PT, R2, -0xfd, RZ ;  /* 0xffffff0302147810 */ /* 0x000fc80007ffe0ff */
[----:B------:R-:W-:-:S13]  /*1350*/  ISETP.GT.U32.AND P0, PT, R20, 0x1, PT ;  /* 0x000000011400780c */ /* 0x000fda0003f04070 */
[----:B------:R-:W-:Y:S05]  /*1360*/  @P0 BRA `(.L_x_27) ;  /* 0x0000000000780947 */ /* 0x000fea0003800000 */
[----:B------:R-:W-:Y:S01]  /*1370*/  LOP3.LUT R11, R0, 0x7fffff, RZ, 0xc0, !PT ;  /* 0x007fffff000b7812 */ /* 0x000fe200078ec0ff */
[----:B------:R-:W-:-:S03]  /*1380*/  IMAD.MOV.U32 R19, RZ, RZ, 0x3 ;  /* 0x00000003ff137424 */ /* 0x000fc600078e00ff */
[----:B------:R-:W-:Y:S02]  /*1390*/  LOP3.LUT R11, R11, 0x3f800000, RZ, 0xfc, !PT ;  /* 0x3f8000000b0b7812 */ /* 0x000fe400078efcff */
[----:B------:R-:W-:Y:S02]  /*13a0*/  SHF.L.U32 R19, R19, R20, RZ ;  /* 0x0000001413137219 */ /* 0x000fe400000006ff */
[----:B------:R-:W0:Y:S02]  /*13b0*/  MUFU.RCP R14, R11 ;  /* 0x0000000b000e7308 */ /* 0x000e240000001000 */
[----:B0-----:R-:W-:-:S04]  /*13c0*/  FFMA R15, R11, R14, -1 ;  /* 0xbf8000000b0f7423 */ /* 0x001fc8000000000e */
[----:B------:R-:W-:-:S04]  /*13d0*/  FADD.FTZ R15, -R15, -RZ ;  /* 0x800000ff0f0f7221 */ /* 0x000fc80000010100 */
[CCC-:B------:R-:W-:Y:S01]  /*13e0*/  FFMA.RM R17, R14.reuse, R15.reuse, R14.reuse ;  /* 0x0000000f0e117223 */ /* 0x1c0fe2000000400e */
[----:B------:R-:W-:-:S04]  /*13f0*/  FFMA.RP R18, R14, R15, R14 ;  /* 0x0000000f0e127223 */ /* 0x000fc8000000800e */
[C---:B------:R-:W-:Y:S02]  /*1400*/  LOP3.LUT R14, R17.reuse, 0x7fffff, RZ, 0xc0, !PT ;  /* 0x007fffff110e7812 */ /* 0x040fe400078ec0ff */
[----:B------:R-:W-:Y:S02]  /*1410*/  FSETP.NEU.FTZ.AND P0, PT, R17, R18, PT ;  /* 0x000000121100720b */ /* 0x000fe40003f1d000 */
[----:B------:R-:W-:Y:S02]  /*1420*/  LOP3.LUT R14, R14, 0x800000, RZ, 0xfc, !PT ;  /* 0x008000000e0e7812 */ /* 0x000fe400078efcff */
[----:B------:R-:W-:Y:S02]  /*1430*/  SEL R15, RZ, 0xffffffff, !P0 ;  /* 0xffffffffff0f7807 */ /* 0x000fe40004000000 */
[----:B------:R-:W-:Y:S02]  /*1440*/  LOP3.LUT R19, R19, R14, RZ, 0xc0, !PT ;  /* 0x0000000e13137212 */ /* 0x000fe400078ec0ff */
[----:B------:R-:W-:-:S02]  /*1450*/  IADD3 R15, PT, PT, -R15, RZ, RZ ;  /* 0x000000ff0f0f7210 */ /* 0x000fc40007ffe1ff */
[-C--:B------:R-:W-:Y:S02]  /*1460*/  SHF.R.U32.HI R19, RZ, R20.reuse, R19 ;  /* 0x00000014ff137219 */ /* 0x080fe40000011613 */
[----:B------:R-:W-:Y:S02]  /*1470*/  LOP3.LUT P1, RZ, R15, R20, R14, 0xf8, !PT ;  /* 0x000000140fff7212 */ /* 0x000fe4000782f80e */
[C---:B------:R-:W-:Y:S02]  /*1480*/  LOP3.LUT P0, RZ, R19.reuse, 0x1, RZ, 0xc0, !PT ;  /* 0x0000000113ff7812 */ /* 0x040fe4000780c0ff */
[----:B------:R-:W-:-:S04]  /*1490*/  LOP3.LUT P2, RZ, R19, 0x2, RZ, 0xc0, !PT ;  /* 0x0000000213ff7812 */ /* 0x000fc8000784c0ff */
[----:B------:R-:W-:Y:S02]  /*14a0*/  PLOP3.LUT P0, PT, P0, P1, P2, 0xe0, 0x0 ;  /* 0x000000000000781c */ /* 0x000fe40000703c20 */
[----:B------:R-:W-:Y:S02]  /*14b0*/  LOP3.LUT P1, RZ, R0, 0x7fffff, RZ, 0xc0, !PT ;  /* 0x007fffff00ff7812 */ /* 0x000fe4000782c0ff */
[----:B------:R-:W-:-:S04]  /*14c0*/  SEL R11, RZ, 0x1, !P0 ;  /* 0x00000001ff0b7807 */ /* 0x000fc80004000000 */
[----:B------:R-:W-:-:S04]  /*14d0*/  IADD3 R11, PT, PT, -R11, RZ, RZ ;  /* 0x000000ff0b0b7210 */ /* 0x000fc80007ffe1ff */
[----:B------:R-:W-:Y:S02]  /*14e0*/  ISETP.GE.AND P0, PT, R11, RZ, PT ;  /* 0x000000ff0b00720c */ /* 0x000fe40003f06270 */
[----:B------:R-:W-:-:S04]  /*14f0*/  IADD3 R11, PT, PT, R2, -0xfc, RZ ;  /* 0xffffff04020b7810 */ /* 0x000fc80007ffe0ff */
[----:B------:R-:W-:-:S07]  /*1500*/  SHF.R.U32.HI R11, RZ, R11, R14 ;  /* 0x0000000bff0b7219 */ /* 0x000fce000001160e */
[----:B------:R-:W-:-:S05]  /*1510*/  @!P0 VIADD R11, R11, 0x1 ;  /* 0x000000010b0b8836 */ /* 0x000fca0000000000 */
[----:B------:R-:W-:-:S04]  /*1520*/  @!P1 SHF.L.U32 R11, R11, 0x1, RZ ;  /* 0x000000010b0b9819 */ /* 0x000fc800000006ff */
[----:B------:R-:W-:Y:S01]  /*1530*/  LOP3.LUT R11, R11, 0x80000000, R0, 0xf8, !PT ;  /* 0x800000000b0b7812 */ /* 0x000fe200078ef800 */
[----:B------:R-:W-:Y:S06]  /*1540*/  BRA `(.L_x_26) ;  /* 0x0000000000047947 */ /* 0x000fec0003800000 */
.L_x_27:
[----:B------:R0:W1:Y:S02]  /*1550*/  MUFU.RCP R11, R0 ;  /* 0x00000000000b7308 */ /* 0x0000640000001000 */
.L_x_26:
[----:B------:R-:W-:Y:S05]  /*1560*/  BSYNC.RECONVERGENT B1 ;  /* 0x0000000000017941 */ /* 0x000fea0003800200 */
.L_x_24:
[----:B01----:R-:W-:Y:S01]  /*1570*/  MOV R0, R11 ;  /* 0x0000000b00007202 */ /* 0x003fe20000000f00 */
[----:B------:R-:W-:-:S04]  /*1580*/  HFMA2 R11, -RZ, RZ, 0, 0 ;  /* 0x00000000ff0b7431 */ /* 0x000fc800000001ff */
[----:B------:R-:W-:Y:S05]  /*1590*/  RET.REL.NODEC R10 `(_Z14elementWise_fpiiPfS_S_S_S_S_S_S_S_S_S_S_b) ;  /* 0xffffffe80a987950 */ /* 0x000fea0003c3ffff */
        .type           $_Z14elementWise_fpiiPfS_S_S_S_S_S_S_S_S_S_S_b$__internal_accurate_pow,@function
        .size           $_Z14elementWise_fpiiPfS_S_S_S_S_S_S_S_S_S_S_b$__internal_accurate_pow,(.L_x_51 - $_Z14elementWise_fpiiPfS_S_S_S_S_S_S_S_S_S_S_b$__internal_accurate_pow)
$_Z14elementWise_fpiiPfS_S_S_S_S_S_S_S_S_S_S_b$__internal_accurate_pow:
[----:B------:R-:W-:Y:S01]  /*15a0*/  DADD R24, -RZ, |R6| ;  /* 0x00000000ff187229 */ /* 0x000fe20000000506 */
[----:B------:R-:W-:Y:S01]  /*15b0*/  MOV R14, RZ ;  /* 0x000000ff000e7202 */ /* 0x000fe20000000f00 */
[----:B------:R-:W-:Y:S01]  /*15c0*/  IMAD.MOV.U32 R19, RZ, RZ, 0x3ed0f5d2 ;  /* 0x3ed0f5d2ff137424 */ /* 0x000fe200078e00ff */
[----:B------:R-:W-:Y:S01]  /*15d0*/  MOV R18, 0x41ad3b5a ;  /* 0x41ad3b5a00127802 */ /* 0x000fe20000000f00 */
[----:B------:R-:W-:Y:S01]  /*15e0*/  UMOV UR4, 0x7d2cafe2 ;  /* 0x7d2cafe200047882 */ /* 0x000fe20000000000 */
[----:B------:R-:W-:Y:S01]  /*15f0*/  UMOV UR5, 0x3eb0f5ff ;  /* 0x3eb0f5ff00057882 */ /* 0x000fe20000000000 */
[----:B------:R-:W-:Y:S01]  /*1600*/  UMOV UR8, 0x3b39803f ;  /* 0x3b39803f00087882 */ /* 0x000fe20000000000 */
[----:B------:R-:W-:-:S03]  /*1610*/  UMOV UR9, 0x3c7abc9e ;  /* 0x3c7abc9e00097882 */ /* 0x000fc60000000000 */
[----:B------:R-:W-:Y:S01]  /*1620*/  ISETP.GT.U32.AND P0, PT, R25, 0xfffff, PT ;  /* 0x000fffff1900780c */ /* 0x000fe20003f04070 */
[----:B------:R-:W-:Y:S01]  /*1630*/  IMAD.MOV.U32 R10, RZ, RZ, R25 ;  /* 0x000000ffff0a7224 */ /* 0x000fe200078e0019 */
[----:B------:R-:W-:-:S11]  /*1640*/  MOV R12, R24 ;  /* 0x00000018000c7202 */ /* 0x000fd60000000f00 */
[----:B------:R-:W-:-:S10]  /*1650*/  @!P0 DMUL R8, R24, 1.80143985094819840000e+16 ;  /* 0x4350000018088828 */ /* 0x000fd40000000000 */
[----:B------:R-:W-:Y:S02]  /*1660*/  @!P0 MOV R10, R9 ;  /* 0x00000009000a8202 */ /* 0x000fe40000000f00 */
[----:B------:R-:W-:Y:S02]  /*1670*/  @!P0 MOV R12, R8 ;  /* 0x00000008000c8202 */ /* 0x000fe40000000f00 */
[----:B------:R-:W-:Y:S02]  /*1680*/  LOP3.LUT R10, R10, 0x800fffff, RZ, 0xc0, !PT ;  /* 0x800fffff0a0a7812 */ /* 0x000fe400078ec0ff */
[----:B------:R-:W-:Y:S02]  /*1690*/  SHF.R.U32.HI R8, RZ, 0x14, R25 ;  /* 0x00000014ff087819 */ /* 0x000fe40000011619 */
[----:B------:R-:W-:Y:S02]  /*16a0*/  LOP3.LUT R13, R10, 0x3ff00000, RZ, 0xfc, !PT ;  /* 0x3ff000000a0d7812 */ /* 0x000fe400078efcff */
[----:B------:R-:W-:-:S02]  /*16b0*/  @!P0 LEA.HI R8, R9, 0xffffffca, RZ, 0xc ;  /* 0xffffffca09088811 */ /* 0x000fc400078f60ff */
[----:B------:R-:W-:Y:S02]  /*16c0*/  ISETP.GE.U32.AND P1, PT, R13, 0x3ff6a09f, PT ;  /* 0x3ff6a09f0d00780c */ /* 0x000fe40003f26070 */
[----:B------:R-:W-:-:S11]  /*16d0*/  IADD3 R9, PT, PT, R8, -0x3ff, RZ ;  /* 0xfffffc0108097810 */ /* 0x000fd60007ffe0ff */
[----:B------:R-:W-:Y:S02]  /*16e0*/  @P1 VIADD R11, R13, 0xfff00000 ;  /* 0xfff000000d0b1836 */ /* 0x000fe40000000000 */
[----:B------:R-:W-:-:S03]  /*16f0*/  @P1 VIADD R9, R8, 0xfffffc02 ;  /* 0xfffffc0208091836 */ /* 0x000fc60000000000 */
[----:B------:R-:W-:-:S06]  /*1700*/  @P1 MOV R13, R11 ;  /* 0x0000000b000d1202 */ /* 0x000fcc0000000f00 */
        /* <DEDUP_REMOVED lines=8> */
[----:B------:R-:W-:-:S08]  /*1790*/  DMUL R20, R10, R10 ;  /* 0x0000000a0a147228 */ /* 0x000fd00000000000 */
        /* <DEDUP_REMOVED lines=11> */
[----:B------:R-:W-:Y:S01]  /*1850*/  UMOV UR5, 0x3f624924 ;  /* 0x3f62492400057882 */ /* 0x000fe20000000000 */
[----:B------:R-:W-:-:S05]  /*1860*/  DADD R16, R12, -R10 ;  /* 0x000000000c107229 */ /* 0x000fca000000080a */
[----:B------:R-:W-:Y:S01]  /*1870*/  DFMA R22, R20, R22, UR4 ;  /* 0x0000000414167e2b */ /* 0x000fe20008000016 */
[----:B------:R-:W-:Y:S01]  /*1880*/  UMOV UR4, 0x99999dfb ;  /* 0x99999dfb00047882 */ /* 0x000fe20000000000 */
[----:B------:R-:W-:Y:S01]  /*1890*/  UMOV UR5, 0x3f899999 ;  /* 0x3f89999900057882 */ /* 0x000fe20000000000 */
[----:B------:R-:W-:-:S05]  /*18a0*/  DADD R16, R16, R16 ;  /* 0x0000000010107229 */ /* 0x000fca0000000010 */
[----:B------:R-:W-:Y:S01]  /*18b0*/  DFMA R22, R20, R22, UR4 ;  /* 0x0000000414167e2b */ /* 0x000fe20008000016 */
[----:B------:R-:W-:Y:S01]  /*18c0*/  UMOV UR4, 0x55555555 ;  /* 0x5555555500047882 */ /* 0x000fe20000000000 */
[----:B------:R-:W-:Y:S01]  /*18d0*/  UMOV UR5, 0x3fb55555 ;  /* 0x3fb5555500057882 */ /* 0x000fe20000000000 */
[----:B------:R-:W-:-:S05]  /*18e0*/  DFMA R16, R12, -R10, R16 ;  /* 0x8000000a0c10722b */ /* 0x000fca0000000010 */
[----:B------:R-:W-:-:S03]  /*18f0*/  DFMA R12, R20, R22, UR4 ;  /* 0x00000004140c7e2b */ /* 0x000fc60008000016 */
[----:B------:R-:W-:Y:S02]  /*1900*/  DMUL R14, R14, R16 ;  /* 0x000000100e0e7228 */ /* 0x000fe40000000000 */
[----:B------:R-:W-:-:S03]  /*1910*/  DMUL R16, R10, R10 ;  /* 0x0000000a0a107228 */ /* 0x000fc60000000000 */
[----:B------:R-:W-:Y:S01]  /*1920*/  DADD R18, -R12, UR4 ;  /* 0x000000040c127e29 */ /* 0x000fe20008000100 */
[----:B------:R-:W-:Y:S01]  /*1930*/  UMOV UR4, 0xb9e7b0 ;  /* 0x00b9e7b000047882 */ /* 0x000fe20000000000 */
[----:B------:R-:W-:-:S06]  /*1940*/  UMOV UR5, 0x3c46a4cb ;  /* 0x3c46a4cb00057882 */ /* 0x000fcc0000000000 */
[----:B------:R-:W-:Y:S02]  /*1950*/  DFMA R22, R20, R22, R18 ;  /* 0x000000161416722b */ /* 0x000fe40000000012 */
[----:B------:R-:W-:Y:S01]  /*1960*/  DFMA R20, R10, R10, -R16 ;  /* 0x0000000a0a14722b */ /* 0x000fe20000000810 */
[----:B------:R-:W-:Y:S02]  /*1970*/  IADD3 R19, PT, PT, R15, 0x100000, RZ ;  /* 0x001000000f137810 */ /* 0x000fe40007ffe0ff */
[----:B------:R-:W-:-:S03]  /*1980*/  MOV R18, R14 ;  /* 0x0000000e00127202 */ /* 0x000fc60000000f00 */
[----:B------:R-:W-:Y:S01]  /*1990*/  DADD R22, R22, -UR4 ;  /* 0x8000000416167e29 */ /* 0x000fe20008000000 */
[----:B------:R-:W-:Y:S01]  /*19a0*/  UMOV UR4, 0x80000000 ;  /* 0x8000000000047882 */ /* 0x000fe20000000000 */
[----:B------:R-:W-:Y:S01]  /*19b0*/  UMOV UR5, 0x43300000 ;  /* 0x4330000000057882 */ /* 0x000fe20000000000 */
[C---:B------:R-:W-:Y:S02]  /*19c0*/  DFMA R18, R10.reuse, R18, R20 ;  /* 0x000000120a12722b */ /* 0x040fe40000000014 */
[----:B------:R-:W-:-:S08]  /*19d0*/  DMUL R20, R10, R16 ;  /* 0x000000100a147228 */ /* 0x000fd00000000000 */
[----:B------:R-:W-:-:S08]  /*19e0*/  DFMA R24, R10, R16, -R20 ;  /* 0x000000100a18722b */ /* 0x000fd00000000814 */
[----:B------:R-:W-:Y:S02]  /*19f0*/  DFMA R24, R14, R16, R24 ;  /* 0x000000100e18722b */ /* 0x000fe40000000018 */
[----:B------:R-:W-:-:S06]  /*1a00*/  DADD R16, R12, R22 ;  /* 0x000000000c107229 */ /* 0x000fcc0000000016 */
[----:B------:R-:W-:Y:S02]  /*1a10*/  DFMA R18, R10, R18, R24 ;  /* 0x000000120a12722b */ /* 0x000fe40000000018 */
[----:B------:R-:W-:Y:S02]  /*1a20*/  DADD R24, R12, -R16 ;  /* 0x000000000c187229 */ /* 0x000fe40000000810 */
[----:B------:R-:W-:-:S06]  /*1a30*/  DMUL R12, R16, R20 ;  /* 0x00000014100c7228 */ /* 0x000fcc0000000000 */
[----:B------:R-:W-:Y:S02]  /*1a40*/  DADD R24, R22, R24 ;  /* 0x0000000016187229 */ /* 0x000fe40000000018 */
[----:B------:R-:W-:-:S08]  /*1a50*/  DFMA R22, R16, R20, -R12 ;  /* 0x000000141016722b */ /* 0x000fd0000000080c */
        /* <DEDUP_REMOVED lines=9> */
[----:B------:R-:W-:Y:S01]  /*1af0*/  DADD R14, R14, R10 ;  /* 0x000000000e0e7229 */ /* 0x000fe2000000000a */
[----:B------:R-:W-:Y:S01]  /*1b00*/  HFMA2 R11, -RZ, RZ, 3.59375, 0 ;  /* 0x43300000ff0b7431 */ /* 0x000fe200000001ff */
[----:B------:R-:W-:-:S06]  /*1b10*/  LOP3.LUT R10, R9, 0x80000000, RZ, 0x3c, !PT ;  /* 0x80000000090a7812 */ /* 0x000fcc00078e3cff */
[----:B------:R-:W-:Y:S02]  /*1b20*/  DADD R12, R16, R14 ;  /* 0x00000000100c7229 */ /* 0x000fe4000000000e */
[----:B------:R-:W-:Y:S01]  /*1b30*/  DADD R10, R10, -UR4 ;  /* 0x800000040a0a7e29 */ /* 0x000fe20008000000 */
[----:B------:R-:W-:Y:S01]  /*1b40*/  UMOV UR4, 0xfefa39ef ;  /* 0xfefa39ef00047882 */ /* 0x000fe20000000000 */
[----:B------:R-:W-:-:S04]  /*1b50*/  UMOV UR5, 0x3fe62e42 ;  /* 0x3fe62e4200057882 */ /* 0x000fc80000000000 */
[--C-:B------:R-:W-:Y:S02]  /*1b60*/  DADD R16, R16, -R12.reuse ;  /* 0x0000000010107229 */ /* 0x100fe4000000080c */
[----:B------:R-:W-:-:S06]  /*1b70*/  DFMA R8, R10, UR4, R12 ;  /* 0x000000040a087c2b */ /* 0x000fcc000800000c */
[----:B------:R-:W-:Y:S02]  /*1b80*/  DADD R16, R14, R16 ;  /* 0x000000000e107229 */ /* 0x000fe40000000010 */
[----:B------:R-:W-:-:S08]  /*1b90*/  DFMA R18, R10, -UR4, R8 ;  /* 0x800000040a127c2b */ /* 0x000fd00008000008 */
[----:B------:R-:W-:-:S08]  /*1ba0*/  DADD R18, -R12, R18 ;  /* 0x000000000c127229 */ /* 0x000fd00000000112 */
[----:B------:R-:W-:-:S08]  /*1bb0*/  DADD R16, R16, -R18 ;  /* 0x0000000010107229 */ /* 0x000fd00000000812 */
[----:B------:R-:W-:-:S08]  /*1bc0*/  DFMA R16, R10, UR8, R16 ;  /* 0x000000080a107c2b */ /* 0x000fd00008000010 */
[----:B------:R-:W-:-:S08]  /*1bd0*/  DADD R10, R8, R16 ;  /* 0x00000000080a7229 */ /* 0x000fd00000000010 */
[----:B------:R-:W-:Y:S02]  /*1be0*/  DADD R12, R8, -R10 ;  /* 0x00000000080c7229 */ /* 0x000fe4000000080a */
[----:B------:R-:W-:-:S06]  /*1bf0*/  DMUL R8, R10, 2 ;  /* 0x400000000a087828 */ /* 0x000fcc0000000000 */
[----:B------:R-:W-:Y:S02]  /*1c00*/  DADD R12, R16, R12 ;  /* 0x00000000100c7229 */ /* 0x000fe4000000000c */
[----:B------:R-:W-:-:S08]  /*1c10*/  DFMA R14, R10, 2, -R8 ;  /* 0x400000000a0e782b */ /* 0x000fd00000000808 */
[----:B------:R-:W-:Y:S01]  /*1c20*/  DFMA R14, R12, 2, R14 ;  /* 0x400000000c0e782b */ /* 0x000fe2000000000e */
[----:B------:R-:W-:Y:S01]  /*1c30*/  HFMA2 R13, -RZ, RZ, 1.9912109375, 0.00128841400146484375 ;  /* 0x3ff71547ff0d7431 */ /* 0x000fe200000001ff */
[----:B------:R-:W-:-:S06]  /*1c40*/  MOV R12, 0x652b82fe ;  /* 0x652b82fe000c7802 */ /* 0x000fcc0000000f00 */
        /* <DEDUP_REMOVED lines=41> */
[----:B------:R-:W-:Y:S02]  /*1ee0*/  LEA R9, R12, R17, 0x14 ;  /* 0x000000110c097211 */ /* 0x000fe400078ea0ff */
[----:B------:R-:W-:Y:S01]  /*1ef0*/  MOV R8, R16 ;  /* 0x0000001000087202 */ /* 0x000fe20000000f00 */
[----:B------:R-:W-:Y:S06]  /*1f00*/  @!P0 BRA `(.L_x_28) ;  /* 0x0000000000308947 */ /* 0x000fec0003800000 */
[----:B------:R-:W-:Y:S01]  /*1f10*/  FSETP.GEU.AND P1, PT, |R11|, 4.2275390625, PT ;  /* 0x408748000b00780b */ /* 0x000fe20003f2e200 */
[C---:B------:R-:W-:Y:S02]  /*1f20*/  DADD R18, R10.reuse, +INF ;  /* 0x7ff000000a127429 */ /* 0x040fe40000000000 */
[----:B------:R-:W-:-:S08]  /*1f30*/  DSETP.GEU.AND P0, PT, R10, RZ, PT ;  /* 0x000000ff0a00722a */ /* 0x000fd00003f0e000 */
[----:B------:R-:W-:Y:S02]  /*1f40*/  FSEL R9, R19, RZ, P0 ;  /* 0x000000ff13097208 */ /* 0x000fe40000000000 */
[----:B------:R-:W-:-:S04]  /*1f50*/  @!P1 LEA.HI R8, R12, R12, RZ, 0x1 ;  /* 0x0000000c0c089211 */ /* 0x000fc800078f08ff */
[----:B------:R-:W-:Y:S02]  /*1f60*/  @!P1 SHF.R.S32.HI R11, RZ, 0x1, R8 ;  /* 0x00000001ff0b9819 */ /* 0x000fe40000011408 */
[----:B------:R-:W-:Y:S02]  /*1f70*/  FSEL R8, R18, RZ, P0 ;  /* 0x000000ff12087208 */ /* 0x000fe40000000000 */
[----:B------:R-:W-:Y:S01]  /*1f80*/  @!P1 LEA R17, R11, R17, 0x14 ;  /* 0x000000110b119211 */ /* 0x000fe200078ea0ff */
[----:B------:R-:W-:-:S05]  /*1f90*/  @!P1 IMAD.IADD R10, R12, 0x1, -R11 ;  /* 0x000000010c0a9824 */ /* 0x000fca00078e0a0b */
[----:B------:R-:W-:Y:S02]  /*1fa0*/  @!P1 LEA R11, R10, 0x3ff00000, 0x14 ;  /* 0x3ff000000a0b9811 */ /* 0x000fe400078ea0ff */
[----:B------:R-:W-:-:S06]  /*1fb0*/  @!P1 MOV R10, RZ ;  /* 0x000000ff000a9202 */ /* 0x000fcc0000000f00 */
[----:B------:R-:W-:-:S11]  /*1fc0*/  @!P1 DMUL R8, R16, R10 ;  /* 0x0000000a10089228 */ /* 0x000fd60000000000 */
.L_x_28:
[----:B------:R-:W-:Y:S02]  /*1fd0*/  DFMA R14, R14, R8, R8 ;  /* 0x000000080e0e722b */ /* 0x000fe40000000008 */
[----:B------:R-:W-:-:S08]  /*1fe0*/  DSETP.NEU.AND P0, PT, |R8|, +INF , PT ;  /* 0x7ff000000800742a */ /* 0x000fd00003f0d200 */
[----:B------:R-:W-:Y:S02]  /*1ff0*/  FSEL R10, R8, R14, !P0 ;  /* 0x0000000e080a7208 */ /* 0x000fe40004000000 */
[----:B------:R-:W-:Y:S02]  /*2000*/  FSEL R11, R9, R15, !P0 ;  /* 0x0000000f090b7208 */ /* 0x000fe40004000000 */
[----:B------:R-:W-:Y:S02]  /*2010*/  MOV R8, R0 ;  /* 0x0000000000087202 */ /* 0x000fe40000000f00 */
[----:B------:R-:W-:-:S04]  /*2020*/  MOV R9, 0x0 ;  /* 0x0000000000097802 */ /* 0x000fc80000000f00 */
[----:B------:R-:W-:Y:S05]  /*2030*/  RET.REL.NODEC R8 `(_Z14elementWise_fpiiPfS_S_S_S_S_S_S_S_S_S_S_b) ;  /* 0xffffffdc08f07950 */ /* 0x000fea0003c3ffff */
.L_x_29:
        /* <DEDUP_REMOVED lines=12> */
.L_x_51:


//--------------------- .text._Z10pw_sigmoidPfS_i --------------------------
	.section	.text._Z10pw_sigmoidPfS_i,"ax",@progbits
	.align	128
        .global         _Z10pw_sigmoidPfS_i
        .type           _Z10pw_sigmoidPfS_i,@function
        .size           _Z10pw_sigmoidPfS_i,(.L_x_52 - _Z10pw_sigmoidPfS_i)
        .other          _Z10pw_sigmoidPfS_i,@"STO_CUDA_ENTRY STV_DEFAULT"
_Z10pw_sigmoidPfS_i:
.text._Z10pw_sigmoidPfS_i:
[----:B------:R-:W-:Y:S01]  /*0000*/  LDC R1, c[0x0][0x37c] ;  /* 0x0000df00ff017b82 */ /* 0x000fe20000000800 */
[----:B------:R-:W0:Y:S07]  /*0010*/  S2R R0, SR_TID.X ;  /* 0x0000000000007919 */ /* 0x000e2e0000002100 */
[----:B------:R-:W0:Y:S01]  /*0020*/  S2UR UR4, SR_CTAID.X ;  /* 0x00000000000479c3 */ /* 0x000e220000002500 */
[----:B------:R-:W1:Y:S07]  /*0030*/  LDCU UR5, c[0x0][0x390] ;  /* 0x00007200ff0577ac */ /* 0x000e6e0008000800 */
[----:B------:R-:W0:Y:S02]  /*0040*/  LDC R3, c[0x0][0x360] ;  /* 0x0000d800ff037b82 */ /* 0x000e240000000800 */
[----:B0-----:R-:W-:-:S05]  /*0050*/  IMAD R3, R3, UR4, R0 ;  /* 0x0000000403037c24 */ /* 0x001fca000f8e0200 */
[----:B-1----:R-:W-:-:S13]  /*0060*/  ISETP.GE.AND P0, PT, R3, UR5, PT ;  /* 0x0000000503007c0c */ /* 0x002fda000bf06270 */
[----:B------:R-:W-:Y:S05]  /*0070*/  @P0 EXIT ;  /* 0x000000000000094d */ /* 0x000fea0003800000 */
[----:B------:R-:W0:Y:S01]  /*0080*/  LDC.64 R4, c[0x0][0x388] ;  /* 0x0000e200ff047b82 */ /* 0x000e220000000a00 */
[----:B------:R-:W1:Y:S01]  /*0090*/  LDCU.64 UR4, c[0x0][0x358] ;  /* 0x00006b00ff0477ac */ /* 0x000e620008000a00 */
[----:B0-----:R-:W-:-:S06]  /*00a0*/  IMAD.WIDE R4, R3, 0x4, R4 ;  /* 0x0000000403047825 */ /* 0x001fcc00078e0204 */
[----:B-1----:R-:W2:Y:S01]  /*00b0*/  LDG.E R4, desc[UR4][R4.64] ;  /* 0x0000000404047981 */ /* 0x002ea2000c1e1900 */
[----:B------:R-:W-:Y:S01]  /*00c0*/  IMAD.MOV.U32 R7, RZ, RZ, 0x3bbb989d ;  /* 0x3bbb989dff077424 */ /* 0x000fe200078e00ff */
[----:B------:R-:W-:Y:S01]  /*00d0*/  BSSY.RECONVERGENT B0, `(.L_x_30) ;  /* 0x0000015000007945 */ /* 0x000fe20003800200 */
[----:B------:R-:W-:Y:S02]  /*00e0*/  IMAD.MOV.U32 R9, RZ, RZ, 0x437c0000 ;  /* 0x437c0000ff097424 */ /* 0x000fe400078e00ff */
[----:B--2---:R-:W-:-:S04]  /*00f0*/  FFMA.SAT R0, R4, -R7, 0.5 ;  /* 0x3f00000004007423 */ /* 0x004fc80000002807 */
        /* <DEDUP_REMOVED lines=11> */
[----:B------:R-:W-:-:S07]  /*01b0*/  MOV R4, 0x1d0 ;  /* 0x000001d000047802 */ /* 0x000fce0000000f00 */
[----:B------:R-:W-:Y:S05]  /*01c0*/  CALL.REL.NOINC `($__internal_1_$__cuda_sm20_rcp_rn_f32_slowpath) ;  /* 0x0000000000287944 */ /* 0x000fea0003c00000 */
[----:B------:R-:W-:Y:S05]  /*01d0*/  BRA `(.L_x_32) ;  /* 0x0000000000107947 */ /* 0x000fea0003800000 */
.L_x_31:
[----:B------:R-:W0:Y:S02]  /*01e0*/  MUFU.RCP R7, R0 ;  /* 0x0000000000077308 */ /* 0x000e240000001000 */
[----:B0-----:R-:W-:-:S04]  /*01f0*/  FFMA R2, R0, R7, -1 ;  /* 0xbf80000000027423 */ /* 0x001fc80000000007 */
[----:B------:R-:W-:-:S04]  /*0200*/  FADD.FTZ R2, -R2, -RZ ;  /* 0x800000ff02027221 */ /* 0x000fc80000010100 */
[----:B------:R-:W-:-:S07]  /*0210*/  FFMA R7, R7, R2, R7 ;  /* 0x0000000207077223 */ /* 0x000fce0000000007 */
.L_x_32:
[----:B------:R-:W-:Y:S05]  /*0220*/  BSYNC.RECONVERGENT B0 ;  /* 0x0000000000007941 */ /* 0x000fea0003800200 */
.L_x_30:
[----:B------:R-:W0:Y:S02]  /*0230*/  LDC.64 R4, c[0x0][0x380] ;  /* 0x0000e000ff047b82 */ /* 0x000e240000000a00 */
[----:B0-----:R-:W-:-:S05]  /*0240*/  IMAD.WIDE R2, R3, 0x4, R4 ;  /* 0x0000000403027825 */ /* 0x001fca00078e0204 */
[----:B------:R-:W-:Y:S01]  /*0250*/  STG.E desc[UR4][R2.64], R7 ;  /* 0x0000000702007986 */ /* 0x000fe2000c101904 */
[----:B------:R-:W-:Y:S05]  /*0260*/  EXIT ;  /* 0x000000000000794d */ /* 0x000fea0003800000 */
        .weak           $__internal_1_$__cuda_sm20_rcp_rn_f32_slowpath
        .type           $__internal_1_$__cuda_sm20_rcp_rn_f32_slowpath,@function
        .size           $__internal_1_$__cuda_sm20_rcp_rn_f32_slowpath,(.L_x_52 - $__internal_1_$__cuda_sm20_rcp_rn_f32_slowpath)
$__internal_1_$__cuda_sm20_rcp_rn_f32_slowpath:
[----:B------:R-:W-:Y:S01]  /*0270*/  IMAD.SHL.U32 R2, R0, 0x2, RZ ;  /* 0x0000000200027824 */ /* 0x000fe200078e00ff */
[----:B------:R-:W-:Y:S04]  /*0280*/  BSSY.RECONVERGENT B1, `(.L_x_33) ;  /* 0x0000030000017945 */ /* 0x000fe80003800200 */
        /* <DEDUP_REMOVED lines=13> */
.L_x_34:
[----:B------:R-:W-:-:S05]  /*0360*/  VIADD R5, R2, 0xffffff03 ;  /* 0xffffff0302057836 */ /* 0x000fca0000000000 */
        /* <DEDUP_REMOVED lines=23> */
[----:B------:R-:W-:-:S05]  /*04e0*/  SEL R5, RZ, 0x1, !P0 ;  /* 0x00000001ff057807 */ /* 0x000fca0004000000 */
[----:B------:R-:W-:-:S05]  /*04f0*/  IMAD.MOV R5, RZ, RZ, -R5 ;  /* 0x000000ffff057224 */ /* 0x000fca00078e0a05 */
[----:B------:R-:W-:Y:S02]  /*0500*/  ISETP.GE.AND P0, PT, R5, RZ, PT ;  /* 0x000000ff0500720c */ /* 0x000fe40003f06270 */
[----:B------:R-:W-:-:S04]  /*0510*/  IADD3 R5, PT, PT, R2, -0xfc, RZ ;  /* 0xffffff0402057810 */ /* 0x000fc80007ffe0ff */
[----:B------:R-:W-:-:S07]  /*0520*/  SHF.R.U32.HI R5, RZ, R5, R8 ;  /* 0x00000005ff057219 */ /* 0x000fce0000011608 */
[----:B------:R-:W-:-:S05]  /*0530*/  @!P0 VIADD R5, R5, 0x1 ;  /* 0x0000000105058836 */ /* 0x000fca0000000000 */
[----:B------:R-:W-:-:S04]  /*0540*/  @!P1 SHF.L.U32 R5, R5, 0x1, RZ ;  /* 0x0000000105059819 */ /* 0x000fc800000006ff */
[----:B------:R-:W-:Y:S01]  /*0550*/  LOP3.LUT R5, R5, 0x80000000, R0, 0xf8, !PT ;  /* 0x8000000005057812 */ /* 0x000fe200078ef800 */
[----:B------:R-:W-:Y:S06]  /*0560*/  BRA `(.L_x_35) ;  /* 0x0000000000047947 */ /* 0x000fec0003800000 */
.L_x_36:
[----:B------:R0:W1:Y:S02]  /*0570*/  MUFU.RCP R5, R0 ;  /* 0x0000000000057308 */ /* 0x0000640000001000 */
.L_x_35:
[----:B------:R-:W-:Y:S05]  /*0580*/  BSYNC.RECONVERGENT B1 ;  /* 0x0000000000017941 */ /* 0x000fea0003800200 */
.L_x_33:
[----:B-1----:R-:W-:Y:S02]  /*0590*/  IMAD.MOV.U32 R7, RZ, RZ, R5 ;  /* 0x000000ffff077224 */ /* 0x002fe400078e0005 */
[----:B------:R-:W-:-:S04]  /*05a0*/  HFMA2 R5, -RZ, RZ, 0, 0 ;  /* 0x00000000ff057431 */ /* 0x000fc800000001ff */
[----:B0-----:R-:W-:Y:S05]  /*05b0*/  RET.REL.NODEC R4 `(_Z10pw_sigmoidPfS_i) ;  /* 0xfffffff804907950 */ /* 0x001fea0003c3ffff */
.L_x_37:
        /* <DEDUP_REMOVED lines=12> */
.L_x_52:


//--------------------- .text._Z7pw_tanhPfS_i     --------------------------
	.section	.text._Z7pw_tanhPfS_i,"ax",@progbits
	.align	128
        .global         _Z7pw_tanhPfS_i
        .type           _Z7pw_tanhPfS_i,@function
        .size           _Z7pw_tanhPfS_i,(.L_x_57 - _Z7pw_tanhPfS_i)
        .other          _Z7pw_tanhPfS_i,@"STO_CUDA_ENTRY STV_DEFAULT"
_Z7pw_tanhPfS_i:
.text._Z7pw_tanhPfS_i:
        /* <DEDUP_REMOVED lines=9> */
[----:B------:R-:W1:Y:S07]  /*0090*/  LDCU.64 UR4, c[0x0][0x358] ;  /* 0x00006b00ff0477ac */ /* 0x000e6e0008000a00 */
[----:B------:R-:W2:Y:S01]  /*00a0*/  LDC.64 R4, c[0x0][0x380] ;  /* 0x0000e000ff047b82 */ /* 0x000ea20000000a00 */
[----:B0-----:R-:W-:-:S05]  /*00b0*/  IMAD.WIDE R2, R7, 0x4, R2 ;  /* 0x0000000407027825 */ /* 0x001fca00078e0202 */
[----:B-1----:R2:W3:Y:S01]  /*00c0*/  LDG.E R6, desc[UR4][R2.64] ;  /* 0x0000000402067981 */ /* 0x0024e2000c1e1900 */
[----:B------:R-:W-:Y:S01]  /*00d0*/  MOV R10, 0x3c80f082 ;  /* 0x3c80f082000a7802 */ /* 0x000fe20000000f00 */
[----:B------:R-:W-:Y:S02]  /*00e0*/  HFMA2 R9, -RZ, RZ, 1.875, 0 ;  /* 0x3f800000ff097431 */ /* 0x000fe400000001ff */
[----:B--2---:R-:W-:-:S04]  /*00f0*/  IMAD.WIDE R2, R7, 0x4, R4 ;  /* 0x0000000407027825 */ /* 0x004fc800078e0204 */
[C---:B---3--:R-:W-:Y:S01]  /*0100*/  FMUL R0, |R6|.reuse, 2.8853900432586669922 ;  /* 0x4038aa3b06007820 */ /* 0x048fe20000400200 */
[C---:B------:R-:W-:Y:S01]  /*0110*/  FMUL R11, R6.reuse, R6 ;  /* 0x00000006060b7220 */ /* 0x040fe20000400000 */
[C---:B------:R-:W-:Y:S02]  /*0120*/  FSETP.GE.AND P1, PT, |R6|.reuse, 0.60000002384185791016, PT ;  /* 0x3f19999a0600780b */ /* 0x040fe40003f26200 */
[----:B------:R-:W-:Y:S01]  /*0130*/  FSETP.GE.AND P0, PT, |R6|, 9.010913848876953125, PT ;  /* 0x41102cb40600780b */ /* 0x000fe20003f06200 */
[C---:B------:R-:W-:Y:S01]  /*0140*/  FFMA R10, R11.reuse, R10, -0.052303962409496307373 ;  /* 0xbd563cae0b0a7423 */ /* 0x040fe2000000000a */
[----:B------:R-:W0:Y:S02]  /*0150*/  MUFU.EX2 R0, R0 ;  /* 0x0000000000007308 */ /* 0x000e240000000800 */
[----:B0-----:R-:W-:Y:S01]  /*0160*/  FADD R8, R0, 1 ;  /* 0x3f80000000087421 */ /* 0x001fe20000000000 */
[----:B------:R-:W-:-:S04]  /*0170*/  FFMA R0, R11, R10, 0.1331529766321182251 ;  /* 0x3e0859410b007423 */ /* 0x000fc8000000000a */
[C---:B------:R-:W-:Y:S01]  /*0180*/  FFMA R0, R11.reuse, R0, -0.33332768082618713379 ;  /* 0xbeaaa9ed0b007423 */ /* 0x040fe20000000000 */
[----:B------:R-:W0:Y:S03]  /*0190*/  MUFU.RCP R8, R8 ;  /* 0x0000000800087308 */ /* 0x000e260000001000 */
[----:B------:R-:W-:Y:S01]  /*01a0*/  FFMA R11, R11, R0, RZ ;  /* 0x000000000b0b7223 */ /* 0x000fe200000000ff */
[----:B0-----:R-:W-:-:S05]  /*01b0*/  FFMA R9, R8, -2, R9 ;  /* 0xc000000008097823 */ /* 0x001fca0000000009 */
[----:B------:R-:W-:-:S04]  /*01c0*/  FSEL R9, R9, 1, !P0 ;  /* 0x3f80000009097808 */ /* 0x000fc80004000000 */
[--C-:B------:R-:W-:Y:S01]  /*01d0*/  LOP3.LUT R9, R9, 0x80000000, R6.reuse, 0xb8, !PT ;  /* 0x8000000009097812 */ /* 0x100fe200078eb806 */
[----:B------:R-:W-:-:S05]  /*01e0*/  @!P1 FFMA R9, R6, R11, R6 ;  /* 0x0000000b06099223 */ /* 0x000fca0000000006 */
[----:B------:R-:W-:Y:S01]  /*01f0*/  STG.E desc[UR4][R2.64], R9 ;  /* 0x0000000902007986 */ /* 0x000fe2000c101904 */
[----:B------:R-:W-:Y:S05]  /*0200*/  EXIT ;  /* 0x000000000000794d */ /* 0x000fea0003800000 */
.L_x_38:
        /* <DEDUP_REMOVED lines=15> */
.L_x_57:


//--------------------- .text._Z9pw_vecMulPfS_S_i --------------------------
	.section	.text._Z9pw_vecMulPfS_S_i,"ax",@progbits
	.align	128
        .global         _Z9pw_vecMulPfS_S_i
        .type           _Z9pw_vecMulPfS_S_i,@function
        .size           _Z9pw_vecMulPfS_S_i,(.L_x_58 - _Z9pw_vecMulPfS_S_i)
        .other          _Z9pw_vecMulPfS_S_i,@"STO_CUDA_ENTRY STV_DEFAULT"
_Z9pw_vecMulPfS_S_i:
.text._Z9pw_vecMulPfS_S_i:
        /* <DEDUP_REMOVED lines=10> */
[----:B------:R-:W2:Y:S08]  /*00a0*/  LDC.64 R4, c[0x0][0x390] ;  /* 0x0000e400ff047b82 */ /* 0x000eb00000000a00 */
[----:B------:R-:W3:Y:S01]  /*00b0*/  LDC.64 R6, c[0x0][0x380] ;  /* 0x0000e000ff067b82 */ /* 0x000ee20000000a00 */
[----:B0-----:R-:W-:-:S06]  /*00c0*/  IMAD.WIDE R2, R9, 0x4, R2 ;  /* 0x0000000409027825 */ /* 0x001fcc00078e0202 */
[----:B-1----:R-:W4:Y:S01]  /*00d0*/  LDG.E R2, desc[UR4][R2.64] ;  /* 0x0000000402027981 */ /* 0x002f22000c1e1900 */
[----:B--2---:R-:W-:-:S06]  /*00e0*/  IMAD.WIDE R4, R9, 0x4, R4 ;  /* 0x0000000409047825 */ /* 0x004fcc00078e0204 */
[----:B------:R-:W4:Y:S01]  /*00f0*/  LDG.E R5, desc[UR4][R4.64] ;  /* 0x0000000404057981 */ /* 0x000f22000c1e1900 */
[----:B---3--:R-:W-:-:S04]  /*0100*/  IMAD.WIDE R6, R9, 0x4, R6 ;  /* 0x0000000409067825 */ /* 0x008fc800078e0206 */
[----:B----4-:R-:W-:-:S05]  /*0110*/  FMUL R9, R2, R5 ;  /* 0x0000000502097220 */ /* 0x010fca0000400000 */
[----:B------:R-:W-:Y:S01]  /*0120*/  STG.E desc[UR4][R6.64], R9 ;  /* 0x0000000906007986 */ /* 0x000fe2000c101904 */
[----:B------:R-:W-:Y:S05]  /*0130*/  EXIT ;  /* 0x000000000000794d */ /* 0x000fea0003800000 */
.L_x_39:
        /* <DEDUP_REMOVED lines=12> */
.L_x_58:


//--------------------- .text._Z9pw_vecAddPfS_S_i --------------------------
	.section	.text._Z9pw_vecAddPfS_S_i,"ax",@progbits
	.align	128
        .global         _Z9pw_vecAddPfS_S_i
        .type           _Z9pw_vecAddPfS_S_i,@function
        .size           _Z9pw_vecAddPfS_S_i,(.L_x_59 - _Z9pw_vecAddPfS_S_i)
        .other          _Z9pw_vecAddPfS_S_i,@"STO_CUDA_ENTRY STV_DEFAULT"
_Z9pw_vecAddPfS_S_i:
.text._Z9pw_vecAddPfS_S_i:
        /* <DEDUP_REMOVED lines=17> */
[----:B----4-:R-:W-:-:S05]  /*0110*/  FADD R9, R2, R5 ;  /* 0x0000000502097221 */ /* 0x010fca0000000000 */
[----:B------:R-:W-:Y:S01]  /*0120*/  STG.E desc[UR4][R6.64], R9 ;  /* 0x0000000906007986 */ /* 0x000fe2000c101904 */
[----:B------:R-:W-:Y:S05]  /*0130*/  EXIT ;  /* 0x000000000000794d */ /* 0x000fea0003800000 */
.L_x_40:
        /* <DEDUP_REMOVED lines=12> */
.L_x_59:


//--------------------- .text._Z11pw_peepsAddPfS_S_ii --------------------------
	.section	.text._Z11pw_peepsAddPfS_S_ii,"ax",@progbits
	.align	128
        .global         _Z11pw_peepsAddPfS_S_ii
        .type           _Z11pw_peepsAddPfS_S_ii,@function
        .size           _Z11pw_peepsAddPfS_S_ii,(.L_x_60 - _Z11pw_peepsAddPfS_S_ii)
        .other          _Z11pw_peepsAddPfS_S_ii,@"STO_CUDA_ENTRY STV_DEFAULT"
_Z11pw_peepsAddPfS_S_ii:
.text._Z11pw_peepsAddPfS_S_ii:
        /* <DEDUP_REMOVED lines=8> */
[----:B------:R-:W0:Y:S01]  /*0080*/  LDC R8, c[0x0][0x39c] ;  /* 0x0000e700ff087b82 */ /* 0x000e220000000800 */
[----:B------:R-:W-:Y:S01]  /*0090*/  ISETP.GE.AND P2, PT, R9, RZ, PT ;  /* 0x000000ff0900720c */ /* 0x000fe20003f46270 */
[----:B------:R-:W1:Y:S06]  /*00a0*/  LDCU.64 UR4, c[0x0][0x358] ;  /* 0x00006b00ff0477ac */ /* 0x000e6c0008000a00 */
[----:B------:R-:W2:Y:S01]  /*00b0*/  LDC.64 R6, c[0x0][0x380] ;  /* 0x0000e000ff067b82 */ /* 0x000ea20000000a00 */
[----:B0-----:R-:W-:-:S04]  /*00c0*/  IABS R11, R8 ;  /* 0x00000008000b7213 */ /* 0x001fc80000000000 */
[----:B------:R-:W0:Y:S01]  /*00d0*/  I2F.RP R0, R11 ;  /* 0x0000000b00007306 */ /* 0x000e220000209400 */
[----:B--2---:R-:W-:-:S07]  /*00e0*/  IMAD.WIDE R6, R9, 0x4, R6 ;  /* 0x0000000409067825 */ /* 0x004fce00078e0206 */
[----:B0-----:R-:W0:Y:S02]  /*00f0*/  MUFU.RCP R0, R0 ;  /* 0x0000000000007308 */ /* 0x001e240000001000 */
[----:B0-----:R-:W-:-:S06]  /*0100*/  IADD3 R2, PT, PT, R0, 0xffffffe, RZ ;  /* 0x0ffffffe00027810 */ /* 0x001fcc0007ffe0ff */
[----:B------:R0:W2:Y:S02]  /*0110*/  F2I.FTZ.U32.TRUNC.NTZ R3, R2 ;  /* 0x0000000200037305 */ /* 0x0000a4000021f000 */
[----:B0-----:R-:W-:Y:S01]  /*0120*/  IMAD.MOV.U32 R2, RZ, RZ, RZ ;  /* 0x000000ffff027224 */ /* 0x001fe200078e00ff */
[----:B--2---:R-:W-:-:S05]  /*0130*/  IADD3 R4, PT, PT, RZ, -R3, RZ ;  /* 0x80000003ff047210 */ /* 0x004fca0007ffe0ff */
[----:B------:R-:W-:Y:S01]  /*0140*/  IMAD R5, R4, R11, RZ ;  /* 0x0000000b04057224 */ /* 0x000fe200078e02ff */
[----:B------:R-:W-:-:S03]  /*0150*/  IABS R4, R9 ;  /* 0x0000000900047213 */ /* 0x000fc60000000000 */
[----:B------:R-:W-:-:S06]  /*0160*/  IMAD.HI.U32 R3, R3, R5, R2 ;  /* 0x0000000503037227 */ /* 0x000fcc00078e0002 */
[----:B------:R-:W-:-:S05]  /*0170*/  IMAD.HI.U32 R3, R3, R4, RZ ;  /* 0x0000000403037227 */ /* 0x000fca00078e00ff */
[----:B------:R-:W-:-:S05]  /*0180*/  IADD3 R3, PT, PT, -R3, RZ, RZ ;  /* 0x000000ff03037210 */ /* 0x000fca0007ffe1ff */
[C---:B------:R-:W-:Y:S02]  /*0190*/  IMAD R0, R11.reuse, R3, R4 ;  /* 0x000000030b007224 */ /* 0x040fe400078e0204 */
[----:B------:R-:W0:Y:S03]  /*01a0*/  LDC.64 R4, c[0x0][0x390] ;  /* 0x0000e400ff047b82 */ /* 0x000e260000000a00 */
[----:B------:R-:W-:-:S05]  /*01b0*/  ISETP.GT.U32.AND P0, PT, R11, R0, PT ;  /* 0x000000000b00720c */ /* 0x000fca0003f04070 */
[----:B------:R-:W2:Y:S08]  /*01c0*/  LDC.64 R2, c[0x0][0x388] ;  /* 0x0000e200ff027b82 */ /* 0x000eb00000000a00 */
[----:B------:R-:W-:Y:S01]  /*01d0*/  @!P0 IMAD.IADD R0, R0, 0x1, -R11 ;  /* 0x0000000100008824 */ /* 0x000fe200078e0a0b */
[----:B------:R-:W-:-:S04]  /*01e0*/  ISETP.NE.AND P0, PT, R8, RZ, PT ;  /* 0x000000ff0800720c */ /* 0x000fc80003f05270 */
[----:B------:R-:W-:Y:S01]  /*01f0*/  ISETP.GT.U32.AND P1, PT, R11, R0, PT ;  /* 0x000000000b00720c */ /* 0x000fe20003f24070 */
[----:B0-----:R-:W-:Y:S02]  /*0200*/  IMAD.WIDE R4, R9, 0x4, R4 ;  /* 0x0000000409047825 */ /* 0x001fe400078e0204 */
[----:B-1----:R-:W3:Y:S04]  /*0210*/  LDG.E R9, desc[UR4][R6.64] ;  /* 0x0000000406097981 */ /* 0x002ee8000c1e1900 */
[----:B------:R-:W3:Y:S06]  /*0220*/  LDG.E R5, desc[UR4][R4.64] ;  /* 0x0000000404057981 */ /* 0x000eec000c1e1900 */
[----:B------:R-:W-:-:S05]  /*0230*/  @!P1 IADD3 R0, PT, PT, R0, -R11, RZ ;  /* 0x8000000b00009210 */ /* 0x000fca0007ffe0ff */
[----:B------:R-:W-:Y:S01]  /*0240*/  @!P2 IMAD.MOV R0, RZ, RZ, -R0 ;  /* 0x000000ffff00a224 */ /* 0x000fe200078e0a00 */
[----:B------:R-:W-:-:S05]  /*0250*/  @!P0 LOP3.LUT R0, RZ, R8, RZ, 0x33, !PT ;  /* 0x00000008ff008212 */ /* 0x000fca00078e33ff */
[----:B--2---:R-:W-:-:S06]  /*0260*/  IMAD.WIDE R2, R0, 0x4, R2 ;  /* 0x0000000400027825 */ /* 0x004fcc00078e0202 */
[----:B------:R-:W3:Y:S02]  /*0270*/  LDG.E R2, desc[UR4][R2.64] ;  /* 0x0000000402027981 */ /* 0x000ee4000c1e1900 */
[----:B---3--:R-:W-:-:S05]  /*0280*/  FFMA R9, R2, R5, R9 ;  /* 0x0000000502097223 */ /* 0x008fca0000000009 */
[----:B------:R-:W-:Y:S01]  /*0290*/  STG.E desc[UR4][R6.64], R9 ;  /* 0x0000000906007986 */ /* 0x000fe2000c101904 */
[----:B------:R-:W-:Y:S05]  /*02a0*/  EXIT ;  /* 0x000000000000794d */ /* 0x000fea0003800000 */
.L_x_41:
        /* <DEDUP_REMOVED lines=13> */
.L_x_60:


//--------------------- .text._Z10pw_biasAddPfS_ii --------------------------
	.section	.text._Z10pw_biasAddPfS_ii,"ax",@progbits
	.align	128
        .global         _Z10pw_biasAddPfS_ii
        .type           _Z10pw_biasAddPfS_ii,@function
        .size           _Z10pw_biasAddPfS_ii,(.L_x_61 - _Z10pw_biasAddPfS_ii)
        .other          _Z10pw_biasAddPfS_ii,@"STO_CUDA_ENTRY STV_DEFAULT"
_Z10pw_biasAddPfS_ii:
.text._Z10pw_biasAddPfS_ii:
        /* <DEDUP_REMOVED lines=10> */
[----:B------:R-:W1:Y:S01]  /*00a0*/  LDCU.64 UR4, c[0x0][0x358] ;  /* 0x00006b00ff0477ac */ /* 0x000e620008000a00 */
[----:B0-----:R-:W-:-:S04]  /*00b0*/  IABS R9, R6 ;  /* 0x0000000600097213 */ /* 0x001fc80000000000 */
[----:B------:R-:W0:Y:S08]  /*00c0*/  I2F.RP R0, R9 ;  /* 0x0000000900007306 */ /* 0x000e300000209400 */
        /* <DEDUP_REMOVED lines=17> */
[----:B--2---:R-:W-:-:S12]  /*01e0*/  IMAD.WIDE R4, R7, 0x4, R4 ;  /* 0x0000000407047825 */ /* 0x004fd800078e0204 */
[----:B------:R-:W-:Y:S01]  /*01f0*/  @!P1 IADD3 R0, PT, PT, R0, -R9, RZ ;  /* 0x8000000900009210 */ /* 0x000fe20007ffe0ff */
[----:B-1----:R-:W2:Y:S04]  /*0200*/  LDG.E R7, desc[UR4][R4.64] ;  /* 0x0000000404077981 */ /* 0x002ea8000c1e1900 */
[----:B------:R-:W-:Y:S01]  /*0210*/  @!P2 IMAD.MOV R0, RZ, RZ, -R0 ;  /* 0x000000ffff00a224 */ /* 0x000fe200078e0a00 */
[----:B------:R-:W-:-:S05]  /*0220*/  @!P0 LOP3.LUT R0, RZ, R6, RZ, 0x33, !PT ;  /* 0x00000006ff008212 */ /* 0x000fca00078e33ff */
[----:B0-----:R-:W-:-:S06]  /*0230*/  IMAD.WIDE R2, R0, 0x4, R2 ;  /* 0x0000000400027825 */ /* 0x001fcc00078e0202 */
[----:B------:R-:W2:Y:S02]  /*0240*/  LDG.E R2, desc[UR4][R2.64] ;  /* 0x0000000402027981 */ /* 0x000ea4000c1e1900 */
[----:B--2---:R-:W-:-:S05]  /*0250*/  FADD R7, R2, R7 ;  /* 0x0000000702077221 */ /* 0x004fca0000000000 */
[----:B------:R-:W-:Y:S01]  /*0260*/  STG.E desc[UR4][R4.64], R7 ;  /* 0x0000000704007986 */ /* 0x000fe2000c101904 */
[----:B------:R-:W-:Y:S05]  /*0270*/  EXIT ;  /* 0x000000000000794d */ /* 0x000fea0003800000 */
.L_x_42:
        /* <DEDUP_REMOVED lines=16> */
.L_x_61:


//--------------------- .text._Z13pw_de_sigmoidPfS_i --------------------------
	.section	.text._Z13pw_de_sigmoidPfS_i,"ax",@progbits
	.align	128
        .global         _Z13pw_de_sigmoidPfS_i
        .type           _Z13pw_de_sigmoidPfS_i,@function
        .size           _Z13pw_de_sigmoidPfS_i,(.L_x_62 - _Z13pw_de_sigmoidPfS_i)
        .other          _Z13pw_de_sigmoidPfS_i,@"STO_CUDA_ENTRY STV_DEFAULT"
_Z13pw_de_sigmoidPfS_i:
.text._Z13pw_de_sigmoidPfS_i:
        /* <DEDUP_REMOVED lines=11> */
[----:B0-----:R-:W-:-:S06]  /*00b0*/  IMAD.WIDE R2, R7, 0x4, R2 ;  /* 0x0000000407027825 */ /* 0x001fcc00078e0202 */
[----:B-1----:R-:W3:Y:S01]  /*00c0*/  LDG.E R2, desc[UR4][R2.64] ;  /* 0x0000000402027981 */ /* 0x002ee2000c1e1900 */
[----:B--2---:R-:W-:-:S04]  /*00d0*/  IMAD.WIDE R4, R7, 0x4, R4 ;  /* 0x0000000407047825 */ /* 0x004fc800078e0204 */
[----:B---3--:R-:W-:-:S04]  /*00e0*/  FADD R9, -R2, 1 ;  /* 0x3f80000002097421 */ /* 0x008fc80000000100 */
[----:B------:R-:W-:-:S05]  /*00f0*/  FMUL R9, R2, R9 ;  /* 0x0000000902097220 */ /* 0x000fca0000400000 */
[----:B------:R-:W-:Y:S01]  /*0100*/  STG.E desc[UR4][R4.64], R9 ;  /* 0x0000000904007986 */ /* 0x000fe2000c101904 */
[----:B------:R-:W-:Y:S05]  /*0110*/  EXIT ;  /* 0x000000000000794d */ /* 0x000fea0003800000 */
.L_x_43:
        /* <DEDUP_REMOVED lines=14> */
.L_x_62:


//--------------------- .text._Z10pw_de_tanhPfS_i --------------------------
	.section	.text._Z10pw_de_tanhPfS_i,"ax",@progbits
	.align	128
        .global         _Z10pw_de_tanhPfS_i
        .type           _Z10pw_de_tanhPfS_i,@function
        .size           _Z10pw_de_tanhPfS_i,(.L_x_53 - _Z10pw_de_tanhPfS_i)
        .other          _Z10pw_de_tanhPfS_i,@"STO_CUDA_ENTRY STV_DEFAULT"
_Z10pw_de_tanhPfS_i:
.text._Z10pw_de_tanhPfS_i:
        /* <DEDUP_REMOVED lines=10> */
[----:B0-----:R-:W-:-:S05]  /*00a0*/  IMAD.WIDE R6, R2, 0x4, R6 ;  /* 0x0000000402067825 */ /* 0x001fca00078e0206 */
[----:B-1----:R-:W2:Y:S01]  /*00b0*/  LDG.E R3, desc[UR4][R6.64] ;  /* 0x0000000406037981 */ /* 0x002ea2000c1e1900 */
[----:B------:R-:W-:Y:S01]  /*00c0*/  BSSY.RECONVERGENT B0, `(.L_x_44) ;  /* 0x0000004000007945 */ /* 0x000fe20003800200 */
[----:B------:R-:W-:Y:S01]  /*00d0*/  MOV R0, 0x100 ;  /* 0x0000010000007802 */ /* 0x000fe20000000f00 */
[----:B--2---:R0:W1:Y:S06]  /*00e0*/  F2F.F64.F32 R4, R3 ;  /* 0x0000000300047310 */ /* 0x00406c0000201800 */
[----:B01----:R-:W-:Y:S05]  /*00f0*/  CALL.REL.NOINC `($_Z10pw_de_tanhPfS_i$__internal_accurate_pow) ;  /* 0x0000000000647944 */ /* 0x003fea0003c00000 */
[----:B------:R-:W-:Y:S05]  /*0100*/  BSYNC.RECONVERGENT B0 ;  /* 0x0000000000007941 */ /* 0x000fea0003800200 */
.L_x_44:
[----:B------:R-:W-:Y:S01]  /*0110*/  DADD R6, R4, 2 ;  /* 0x4000000004067429 */ /* 0x000fe20000000000 */
[----:B------:R-:W0:Y:S01]  /*0120*/  LDC.64 R8, c[0x0][0x380] ;  /* 0x0000e000ff087b82 */ /* 0x000e220000000a00 */
[----:B------:R-:W-:Y:S01]  /*0130*/  FSETP.NEU.AND P0, PT, R3, RZ, PT ;  /* 0x000000ff0300720b */ /* 0x000fe20003f0d000 */
[----:B------:R-:W-:Y:S07]  /*0140*/  BSSY.RECONVERGENT B0, `(.L_x_45) ;  /* 0x000000d000007945 */ /* 0x000fee0003800200 */
[----:B------:R-:W-:Y:S01]  /*0150*/  LOP3.LUT R6, R7, 0x7ff00000, RZ, 0xc0, !PT ;  /* 0x7ff0000007067812 */ /* 0x000fe200078ec0ff */
[----:B------:R-:W-:-:S03]  /*0160*/  IMAD.MOV.U32 R7, RZ, RZ, R11 ;  /* 0x000000ffff077224 */ /* 0x000fc600078e000b */
[----:B------:R-:W-:Y:S01]  /*0170*/  ISETP.NE.AND P1, PT, R6, 0x7ff00000, PT ;  /* 0x7ff000000600780c */ /* 0x000fe20003f25270 */
[----:B------:R-:W-:Y:S01]  /*0180*/  IMAD.MOV.U32 R6, RZ, RZ, R10 ;  /* 0x000000ffff067224 */ /* 0x000fe200078e000a */
[----:B------:R-:W-:-:S11]  /*0190*/  @!P0 CS2R R6, SRZ ;  /* 0x0000000000068805 */ /* 0x000fd6000001ff00 */
[----:B------:R-:W-:Y:S05]  /*01a0*/  @P1 BRA `(.L_x_46) ;  /* 0x0000000000181947 */ /* 0x000fea0003800000 */
[----:B------:R-:W-:-:S13]  /*01b0*/  FSETP.NAN.AND P0, PT, R3, R3, PT ;  /* 0x000000030300720b */ /* 0x000fda0003f08000 */
[----:B------:R-:W-:Y:S01]  /*01c0*/  @P0 DADD R6, R4, 2 ;  /* 0x4000000004060429 */ /* 0x000fe20000000000 */
[----:B------:R-:W-:Y:S10]  /*01d0*/  @P0 BRA `(.L_x_46) ;  /* 0x00000000000c0947 */ /* 0x000ff40003800000 */
[----:B------:R-:W-:-:S14]  /*01e0*/  DSETP.NEU.AND P0, PT, |R4|, +INF , PT ;  /* 0x7ff000000400742a */ /* 0x000fdc0003f0d200 */
[----:B------:R-:W-:Y:S02]  /*01f0*/  @!P0 IMAD.MOV.U32 R6, RZ, RZ, 0x0 ;  /* 0x00000000ff068424 */ /* 0x000fe400078e00ff */
[----:B------:R-:W-:-:S07]  /*0200*/  @!P0 IMAD.MOV.U32 R7, RZ, RZ, 0x7ff00000 ;  /* 0x7ff00000ff078424 */ /* 0x000fce00078e00ff */
.L_x_46:
[----:B------:R-:W-:Y:S05]  /*0210*/  BSYNC.RECONVERGENT B0 ;  /* 0x0000000000007941 */ /* 0x000fea0003800200 */
.L_x_45:
[----:B------:R-:W-:Y:S01]  /*0220*/  DADD R6, -R6, 1 ;  /* 0x3ff0000006067429 */ /* 0x000fe20000000100 */
[----:B------:R-:W-:Y:S01]  /*0230*/  FSETP.NEU.AND P0, PT, R3, 1, PT ;  /* 0x3f8000000300780b */ /* 0x000fe20003f0d000 */
[----:B0-----:R-:W-:-:S08]  /*0240*/  IMAD.WIDE R2, R2, 0x4, R8 ;  /* 0x0000000402027825 */ /* 0x001fd000078e0208 */
[----:B------:R-:W0:Y:S02]  /*0250*/  F2F.F32.F64 R6, R6 ;  /* 0x0000000600067310 */ /* 0x000e240000301000 */
[----:B0-----:R-:W-:-:S05]  /*0260*/  FSEL R5, R6, RZ, P0 ;  /* 0x000000ff06057208 */ /* 0x001fca0000000000 */
[----:B------:R-:W-:Y:S01]  /*0270*/  STG.E desc[UR4][R2.64], R5 ;  /* 0x0000000502007986 */ /* 0x000fe2000c101904 */
[----:B------:R-:W-:Y:S05]  /*0280*/  EXIT ;  /* 0x000000000000794d */ /* 0x000fea0003800000 */
        .type           $_Z10pw_de_tanhPfS_i$__internal_accurate_pow,@function
        .size           $_Z10pw_de_tanhPfS_i$__internal_accurate_pow,(.L_x_53 - $_Z10pw_de_tanhPfS_i$__internal_accurate_pow)
$_Z10pw_de_tanhPfS_i$__internal_accurate_pow:
[----:B------:R-:W-:Y:S01]  /*0290*/  DADD R6, -RZ, |R4| ;  /* 0x00000000ff067229 */ /* 0x000fe20000000504 */
[----:B------:R-:W-:Y:S01]  /*02a0*/  MOV R20, RZ ;  /* 0x000000ff00147202 */ /* 0x000fe20000000f00 */
[----:B------:R-:W-:Y:S01]  /*02b0*/  IMAD.MOV.U32 R18, RZ, RZ, 0x41ad3b5a ;  /* 0x41ad3b5aff127424 */ /* 0x000fe200078e00ff */
[----:B------:R-:W-:Y:S01]  /*02c0*/  UMOV UR6, 0x7d2cafe2 ;  /* 0x7d2cafe200067882 */ /* 0x000fe20000000000 */
[----:B------:R-:W-:Y:S01]  /*02d0*/  IMAD.MOV.U32 R19, RZ, RZ, 0x3ed0f5d2 ;  /* 0x3ed0f5d2ff137424 */ /* 0x000fe200078e00ff */
[----:B------:R-:W-:Y:S01]  /*02e0*/  UMOV UR7, 0x3eb0f5ff ;  /* 0x3eb0f5ff00077882 */ /* 0x000fe20000000000 */
[----:B------:R-:W-:Y:S01]  /*02f0*/  UMOV UR8, 0x3b39803f ;  /* 0x3b39803f00087882 */ /* 0x000fe20000000000 */
[----:B------:R-:W-:-:S03]  /*0300*/  UMOV UR9, 0x3c7abc9e ;  /* 0x3c7abc9e00097882 */ /* 0x000fc60000000000 */
[----:B------:R-:W-:Y:S01]  /*0310*/  ISETP.GT.U32.AND P0, PT, R7, 0xfffff, PT ;  /* 0x000fffff0700780c */ /* 0x000fe20003f04070 */
[----:B------:R-:W-:-:S12]  /*0320*/  IMAD.MOV.U32 R10, RZ, RZ, R7 ;  /* 0x000000ffff0a7224 */ /* 0x000fd800078e0007 */
[----:B------:R-:W-:-:S10]  /*0330*/  @!P0 DMUL R8, R6, 1.80143985094819840000e+16 ;  /* 0x4350000006088828 */ /* 0x000fd40000000000 */
[----:B------:R-:W-:Y:S01]  /*0340*/  @!P0 MOV R10, R9 ;  /* 0x00000009000a8202 */ /* 0x000fe20000000f00 */
[----:B------:R-:W-:-:S03]  /*0350*/  @!P0 IMAD.MOV.U32 R6, RZ, RZ, R8 ;  /* 0x000000ffff068224 */ /* 0x000fc600078e0008 */
[----:B------:R-:W-:Y:S01]  /*0360*/  LOP3.LUT R10, R10, 0x800fffff, RZ, 0xc0, !PT ;  /* 0x800fffff0a0a7812 */ /* 0x000fe200078ec0ff */
[----:B------:R-:W-:Y:S01]  /*0370*/  IMAD.MOV.U32 R14, RZ, RZ, R6 ;  /* 0x000000ffff0e7224 */ /* 0x000fe200078e0006 */
[----:B------:R-:W-:Y:S02]  /*0380*/  SHF.R.U32.HI R6, RZ, 0x14, R7 ;  /* 0x00000014ff067819 */ /* 0x000fe40000011607 */
[----:B------:R-:W-:Y:S02]  /*0390*/  LOP3.LUT R15, R10, 0x3ff00000, RZ, 0xfc, !PT ;  /* 0x3ff000000a0f7812 */ /* 0x000fe400078efcff */
[----:B------:R-:W-:Y:S02]  /*03a0*/  @!P0 LEA.HI R6, R9, 0xffffffca, RZ, 0xc ;  /* 0xffffffca09068811 */ /* 0x000fe400078f60ff */
[----:B------:R-:W-:Y:S02]  /*03b0*/  ISETP.GE.U32.AND P1, PT, R15, 0x3ff6a09f, PT ;  /* 0x3ff6a09f0f00780c */ /* 0x000fe40003f26070 */
[----:B------:R-:W-:-:S11]  /*03c0*/  IADD3 R7, PT, PT, R6, -0x3ff, RZ ;  /* 0xfffffc0106077810 */ /* 0x000fd60007ffe0ff */
[----:B------:R-:W-:Y:S02]  /*03d0*/  @P1 VIADD R11, R15, 0xfff00000 ;  /* 0xfff000000f0b1836 */ /* 0x000fe40000000000 */
[----:B------:R-:W-:Y:S02]  /*03e0*/  @P1 VIADD R7, R6, 0xfffffc02 ;  /* 0xfffffc0206071836 */ /* 0x000fe40000000000 */
[----:B------:R-:W-:-:S03]  /*03f0*/  @P1 IMAD.MOV.U32 R15, RZ, RZ, R11 ;  /* 0x000000ffff0f1224 */ /* 0x000fc600078e000b */
[----:B------:R-:W-:Y:S01]  /*0400*/  LOP3.LUT R6, R7, 0x80000000, RZ, 0x3c, !PT ;  /* 0x8000000007067812 */ /* 0x000fe200078e3cff */
[----:B------:R-:W-:Y:S02]  /*0410*/  IMAD.MOV.U32 R7, RZ, RZ, 0x43300000 ;  /* 0x43300000ff077424 */ /* 0x000fe400078e00ff */
        /* <DEDUP_REMOVED lines=8> */
[-C--:B------:R-:W-:Y:S02]  /*04a0*/  DMUL R16, R10, R10.reuse ;  /* 0x0000000a0a107228 */ /* 0x080fe40000000000 */
[----:B------:R-:W-:Y:S02]  /*04b0*/  DADD R22, R14, -R10 ;  /* 0x000000000e167229 */ /* 0x000fe4000000080a */
[----:B------:R-:W-:-:S04]  /*04c0*/  DMUL R26, R10, R10 ;  /* 0x0000000a0a1a7228 */ /* 0x000fc80000000000 */
[----:B------:R-:W-:Y:S01]  /*04d0*/  DFMA R12, R16, UR6, R18 ;  /* 0x00000006100c7c2b */ /* 0x000fe20008000012 */
[----:B------:R-:W-:Y:S01]  /*04e0*/  UMOV UR6, 0x75488a3f ;  /* 0x75488a3f00067882 */ /* 0x000fe20000000000 */
[----:B------:R-:W-:Y:S01]  /*04f0*/  UMOV UR7, 0x3ef3b20a ;  /* 0x3ef3b20a00077882 */ /* 0x000fe20000000000 */
[----:B------:R-:W-:-:S05]  /*0500*/  DADD R22, R22, R22 ;  /* 0x0000000016167229 */ /* 0x000fca0000000016 */
[----:B------:R-:W-:Y:S01]  /*0510*/  DFMA R12, R16, R12, UR6 ;  /* 0x00000006100c7e2b */ /* 0x000fe2000800000c */
[----:B------:R-:W-:Y:S01]  /*0520*/  UMOV UR6, 0xe4faecd5 ;  /* 0xe4faecd500067882 */ /* 0x000fe20000000000 */
[----:B------:R-:W-:Y:S01]  /*0530*/  UMOV UR7, 0x3f1745cd ;  /* 0x3f1745cd00077882 */ /* 0x000fe20000000000 */
[----:B------:R-:W-:-:S05]  /*0540*/  DFMA R14, R14, -R10, R22 ;  /* 0x8000000a0e0e722b */ /* 0x000fca0000000016 */
[----:B------:R-:W-:Y:S01]  /*0550*/  DFMA R12, R16, R12, UR6 ;  /* 0x00000006100c7e2b */ /* 0x000fe2000800000c */
[----:B------:R-:W-:Y:S01]  /*0560*/  UMOV UR6, 0x258a578b ;  /* 0x258a578b00067882 */ /* 0x000fe20000000000 */
[----:B------:R-:W-:Y:S01]  /*0570*/  UMOV UR7, 0x3f3c71c7 ;  /* 0x3f3c71c700077882 */ /* 0x000fe20000000000 */
[----:B------:R-:W-:Y:S02]  /*0580*/  DMUL R14, R20, R14 ;  /* 0x0000000e140e7228 */ /* 0x000fe40000000000 */
[----:B------:R-:W-:-:S03]  /*0590*/  DFMA R20, R10, R10, -R26 ;  /* 0x0000000a0a14722b */ /* 0x000fc6000000081a */
        /* <DEDUP_REMOVED lines=14> */
[----:B------:R-:W-:Y:S01]  /*0680*/  DMUL R16, R10, R26 ;  /* 0x0000001a0a107228 */ /* 0x000fe20000000000 */
[----:B------:R-:W-:Y:S02]  /*0690*/  VIADD R23, R15, 0x100000 ;  /* 0x001000000f177836 */ /* 0x000fe40000000000 */
[----:B------:R-:W-:-:S03]  /*06a0*/  IMAD.MOV.U32 R22, RZ, RZ, R14 ;  /* 0x000000ffff167224 */ /* 0x000fc600078e000e */
[----:B------:R-:W-:Y:S01]  /*06b0*/  DADD R18, R18, -UR6 ;  /* 0x8000000612127e29 */ /* 0x000fe20008000000 */
[----:B------:R-:W-:Y:S01]  /*06c0*/  UMOV UR6, 0x80000000 ;  /* 0x8000000000067882 */ /* 0x000fe20000000000 */
[C---:B------:R-:W-:Y:S01]  /*06d0*/  DFMA R24, R10.reuse, R26, -R16 ;  /* 0x0000001a0a18722b */ /* 0x040fe20000000810 */
[----:B------:R-:W-:Y:S01]  /*06e0*/  UMOV UR7, 0x43300000 ;  /* 0x4330000000077882 */ /* 0x000fe20000000000 */
[----:B------:R-:W-:-:S04]  /*06f0*/  DFMA R20, R10, R22, R20 ;  /* 0x000000160a14722b */ /* 0x000fc80000000014 */
[----:B------:R-:W-:Y:S02]  /*0700*/  DADD R22, R12, R18 ;  /* 0x000000000c167229 */ /* 0x000fe40000000012 */
[----:B------:R-:W-:-:S06]  /*0710*/  DFMA R24, R14, R26, R24 ;  /* 0x0000001a0e18722b */ /* 0x000fcc0000000018 */
[----:B------:R-:W-:Y:S02]  /*0720*/  DMUL R26, R22, R16 ;  /* 0x00000010161a7228 */ /* 0x000fe40000000000 */
[----:B------:R-:W-:Y:S02]  /*0730*/  DFMA R20, R10, R20, R24 ;  /* 0x000000140a14722b */ /* 0x000fe40000000018 */
[----:B------:R-:W-:-:S04]  /*0740*/  DADD R24, R12, -R22 ;  /* 0x000000000c187229 */ /* 0x000fc80000000816 */
[----:B------:R-:W-:-:S04]  /*0750*/  DFMA R12, R22, R16, -R26 ;  /* 0x00000010160c722b */ /* 0x000fc8000000081a */
[----:B------:R-:W-:-:S04]  /*0760*/  DADD R24, R18, R24 ;  /* 0x0000000012187229 */ /* 0x000fc80000000018 */
        /* <DEDUP_REMOVED lines=9> */
[----:B------:R-:W-:Y:S02]  /*0800*/  DADD R10, R14, R10 ;  /* 0x000000000e0a7229 */ /* 0x000fe4000000000a */
[----:B------:R-:W-:Y:S01]  /*0810*/  DADD R14, R6, -UR6 ;  /* 0x80000006060e7e29 */ /* 0x000fe20008000000 */
[----:B------:R-:W-:Y:S01]  /*0820*/  UMOV UR6, 0xfefa39ef ;  /* 0xfefa39ef00067882 */ /* 0x000fe20000000000 */
[----:B------:R-:W-:-:S04]  /*0830*/  UMOV UR7, 0x3fe62e42 ;  /* 0x3fe62e4200077882 */ /* 0x000fc80000000000 */
        /* <DEDUP_REMOVED lines=13> */
[----:B------:R-:W-:Y:S02]  /*0910*/  IMAD.MOV.U32 R10, RZ, RZ, 0x652b82fe ;  /* 0x652b82feff0a7424 */ /* 0x000fe400078e00ff */
[----:B------:R-:W-:-:S05]  /*0920*/  IMAD.MOV.U32 R11, RZ, RZ, 0x3ff71547 ;  /* 0x3ff71547ff0b7424 */ /* 0x000fca00078e00ff */
        /* <DEDUP_REMOVED lines=12> */
[----:B------:R-:W-:Y:S01]  /*09f0*/  MOV R16, 0xfca213ea ;  /* 0xfca213ea00107802 */ /* 0x000fe20000000f00 */
[----:B------:R-:W-:Y:S01]  /*0a00*/  IMAD.MOV.U32 R17, RZ, RZ, 0x3e928af3 ;  /* 0x3e928af3ff117424 */ /* 0x000fe200078e00ff */
        /* <DEDUP_REMOVED lines=28> */
[----:B------:R-:W-:Y:S02]  /*0bd0*/  IMAD R7, R10, 0x100000, R15 ;  /* 0x001000000a077824 */ /* 0x000fe400078e020f */
[----:B------:R-:W-:Y:S01]  /*0be0*/  IMAD.MOV.U32 R6, RZ, RZ, R14 ;  /* 0x000000ffff067224 */ /* 0x000fe200078e000e */
        /* <DEDUP_REMOVED lines=10> */
[----:B------:R-:W-:Y:S01]  /*0c90*/  @!P1 LEA R9, R8, 0x3ff00000, 0x14 ;  /* 0x3ff0000008099811 */ /* 0x000fe200078ea0ff */
[----:B------:R-:W-:-:S06]  /*0ca0*/  @!P1 IMAD.MOV.U32 R8, RZ, RZ, RZ ;  /* 0x000000ffff089224 */ /* 0x000fcc00078e00ff */
[----:B------:R-:W-:-:S11]  /*0cb0*/  @!P1 DMUL R6, R14, R8 ;  /* 0x000000080e069228 */ /* 0x000fd60000000000 */
.L_x_47:
[----:B------:R-:W-:Y:S02]  /*0cc0*/  DFMA R12, R12, R6, R6 ;  /* 0x000000060c0c722b */ /* 0x000fe40000000006 */
[----:B------:R-:W-:-:S08]  /*0cd0*/  DSETP.NEU.AND P0, PT, |R6|, +INF , PT ;  /* 0x7ff000000600742a */ /* 0x000fd00003f0d200 */
[----:B------:R-:W-:Y:S01]  /*0ce0*/  FSEL R10, R6, R12, !P0 ;  /* 0x0000000c060a7208 */ /* 0x000fe20004000000 */
[----:B------:R-:W-:Y:S01]  /*0cf0*/  IMAD.MOV.U32 R6, RZ, RZ, R0 ;  /* 0x000000ffff067224 */ /* 0x000fe200078e0000 */
[----:B------:R-:W-:Y:S01]  /*0d00*/  FSEL R11, R7, R13, !P0 ;  /* 0x0000000d070b7208 */ /* 0x000fe20004000000 */
[----:B------:R-:W-:-:S04]  /*0d10*/  IMAD.MOV.U32 R7, RZ, RZ, 0x0 ;  /* 0x00000000ff077424 */ /* 0x000fc800078e00ff */
[----:B------:R-:W-:Y:S05]  /*0d20*/  RET.REL.NODEC R6 `(_Z10pw_de_tanhPfS_i) ;  /* 0xfffffff006b47950 */ /* 0x000fea0003c3ffff */
.L_x_48:
        /* <DEDUP_REMOVED lines=13> */
.L_x_53:


//--------------------- .nv.shared.reserved.0     --------------------------
	.section	.nv.shared.reserved.0,"aw",@nobits
	.weak		__nv_reservedSMEM_offset_0_alias
	.size		__nv_reservedSMEM_offset_0_alias, 0, 64
	.other		__nv_reservedSMEM_offset_0_alias,@"STO_CUDA_RESERVED_SHARED STV_DEFAULT"
__nv_reservedSMEM_offset_0_alias:
	.zero		0
	.zero		64


//--------------------- .nv.constant0._Z14elementWise_bpiiPfS_S_S_S_S_S_S_S_b --------------------------
	.section	.nv.constant0._Z14elementWise_bpiiPfS_S_S_S_S_S_S_S_b,"a",@progbits
	.sectionflags	@""
	.align	4
.nv.constant0._Z14elementWise_bpiiPfS_S_S_S_S_S_S_S_b:
	.zero		977


//--------------------- .nv.constant0._Z14elementWise_fpiiPfS_S_S_S_S_S_S_S_S_S_S_b --------------------------
	.section	.nv.constant0._Z14elementWise_fpiiPfS_S_S_S_S_S_S_S_S_S_S_b,"a",@progbits
	.sectionflags	@""
	.align	4
.nv.constant0._Z14elementWise_fpiiPfS_S_S_S_S_S_S_S_S_S_S_b:
	.zero		1001


//--------------------- .nv.constant0._Z10pw_sigmoidPfS_i --------------------------
	.section	.nv.constant0._Z10pw_sigmoidPfS_i,"a",@progbits
	.sectionflags	@""
	.align	4
.nv.constant0._Z10pw_sigmoidPfS_i:
	.zero		916


//--------------------- .nv.constant0._Z7pw_tanhPfS_i --------------------------
	.section	.nv.constant0._Z7pw_tanhPfS_i,"a",@progbits
	.sectionflags	@""
	.align	4
.nv.constant0._Z7pw_tanhPfS_i:
	.zero		916


//--------------------- .nv.constant0._Z9pw_vecMulPfS_S_i --------------------------
	.section	.nv.constant0._Z9pw_vecMulPfS_S_i,"a",@progbits
	.sectionflags	@""
	.align	4
.nv.constant0._Z9pw_vecMulPfS_S_i:
	.zero		924


//--------------------- .nv.constant0._Z9pw_vecAddPfS_S_i --------------------------
	.section	.nv.constant0._Z9pw_vecAddPfS_S_i,"a",@progbits
	.sectionflags	@""
	.align	4
.nv.constant0._Z9pw_vecAddPfS_S_i:
	.zero		924


//--------------------- .nv.constant0._Z11pw_peepsAddPfS_S_ii --------------------------
	.section	.nv.constant0._Z11pw_peepsAddPfS_S_ii,"a",@progbits
	.sectionflags	@""
	.align	4
.nv.constant0._Z11pw_peepsAddPfS_S_ii:
	.zero		928


//--------------------- .nv.constant0._Z10pw_biasAddPfS_ii --------------------------
	.section	.nv.constant0._Z10pw_biasAddPfS_ii,"a",@progbits
	.sectionflags	@""
	.align	4
.nv.constant0._Z10pw_biasAddPfS_ii:
	.zero		920


//--------------------- .nv.constant0._Z13pw_de_sigmoidPfS_i --------------------------
	.section	.nv.constant0._Z13pw_de_sigmoidPfS_i,"a",@progbits
	.sectionflags	@""
	.align	4
.nv.constant0._Z13pw_de_sigmoidPfS_i:
	.zero		916


//--------------------- .nv.constant0._Z10pw_de_tanhPfS_i --------------------------
	.section	.nv.constant0._Z10pw_de_tanhPfS_i,"a",@progbits
	.sectionflags	@""
	.align	4
.nv.constant0._Z10pw_de_tanhPfS_i:
	.zero		916


//--------------------- SYMBOLS --------------------------

	.type		.nv.reservedSmem.offset0,@object
	.size		.nv.reservedSmem.offset0,0x4
